//
// Generated by NVIDIA NVVM Compiler
//
// Compiler Build ID: CL-36424714
// Cuda compilation tools, release 13.0, V13.0.88
// Based on NVVM 20.0.0
//

.version 9.0
.target sm_100
.address_size 64

	// .globl	_Z21shared_compute_scoresPfS_S_iii
// _ZZ21shared_compute_scoresPfS_S_iiiE6tile_Q has been demoted
// _ZZ21shared_compute_scoresPfS_S_iiiE6tile_K has been demoted
// _ZZ21shared_compute_outputPfS_S_iiiE12tile_softmax has been demoted
// _ZZ21shared_compute_outputPfS_S_iiiE6tile_V has been demoted

.visible .entry _Z21shared_compute_scoresPfS_S_iii(
	.param .u64 .ptr .align 1 _Z21shared_compute_scoresPfS_S_iii_param_0,
	.param .u64 .ptr .align 1 _Z21shared_compute_scoresPfS_S_iii_param_1,
	.param .u64 .ptr .align 1 _Z21shared_compute_scoresPfS_S_iii_param_2,
	.param .u32 _Z21shared_compute_scoresPfS_S_iii_param_3,
	.param .u32 _Z21shared_compute_scoresPfS_S_iii_param_4,
	.param .u32 _Z21shared_compute_scoresPfS_S_iii_param_5
)
{
	.reg .pred 	%p<26>;
	.reg .b32 	%r<61>;
	.reg .b32 	%f<184>;
	.reg .b64 	%rd<21>;
	// demoted variable
	.shared .align 4 .b8 _ZZ21shared_compute_scoresPfS_S_iiiE6tile_Q[1024];
	// demoted variable
	.shared .align 4 .b8 _ZZ21shared_compute_scoresPfS_S_iiiE6tile_K[1024];
	ld.param.u64 	%rd4, [_Z21shared_compute_scoresPfS_S_iii_param_0];
	ld.param.u64 	%rd5, [_Z21shared_compute_scoresPfS_S_iii_param_1];
	ld.param.u64 	%rd3, [_Z21shared_compute_scoresPfS_S_iii_param_2];
	ld.param.u32 	%r29, [_Z21shared_compute_scoresPfS_S_iii_param_3];
	ld.param.u32 	%r30, [_Z21shared_compute_scoresPfS_S_iii_param_4];
	ld.param.u32 	%r31, [_Z21shared_compute_scoresPfS_S_iii_param_5];
	cvta.to.global.u64 	%rd1, %rd5;
	cvta.to.global.u64 	%rd2, %rd4;
	mov.u32 	%r32, %ctaid.y;
	shl.b32 	%r33, %r32, 4;
	mov.u32 	%r1, %tid.y;
	add.s32 	%r2, %r33, %r1;
	mov.u32 	%r34, %ctaid.x;
	shl.b32 	%r35, %r34, 4;
	mov.u32 	%r3, %tid.x;
	add.s32 	%r4, %r35, %r3;
	setp.lt.s32 	%p1, %r31, 1;
	mov.f32 	%f183, 0f00000000;
	@%p1 bra 	$L__BB0_19;
	add.s32 	%r5, %r31, 15;
	shl.b32 	%r37, %r1, 6;
	mov.u32 	%r38, _ZZ21shared_compute_scoresPfS_S_iiiE6tile_Q;
	add.s32 	%r6, %r38, %r37;
	shl.b32 	%r39, %r3, 2;
	add.s32 	%r7, %r6, %r39;
	mul.lo.s32 	%r8, %r31, %r2;
	mov.u32 	%r40, _ZZ21shared_compute_scoresPfS_S_iiiE6tile_K;
	add.s32 	%r11, %r40, %r39;
	add.s32 	%r9, %r11, %r37;
	mul.lo.s32 	%r10, %r31, %r4;
	setp.lt.u32 	%p2, %r31, 17;
	mov.f32 	%f183, 0f00000000;
	mov.b32 	%r60, 0;
	@%p2 bra 	$L__BB0_13;
	shr.u32 	%r41, %r5, 4;
	and.b32  	%r42, %r41, 134217726;
	neg.s32 	%r59, %r42;
	add.s32 	%r43, %r1, %r10;
	add.s32 	%r58, %r43, 16;
	add.s32 	%r44, %r3, %r8;
	add.s32 	%r56, %r44, 16;
	mov.f32 	%f183, 0f00000000;
	mov.u32 	%r55, %r3;
	mov.u32 	%r57, %r1;
$L__BB0_3:
	setp.ge.s32 	%p3, %r2, %r29;
	setp.ge.u32 	%p4, %r55, %r31;
	mov.f32 	%f175, 0f00000000;
	or.pred  	%p5, %p3, %p4;
	@%p5 bra 	$L__BB0_5;
	add.s32 	%r45, %r56, -16;
	mul.wide.u32 	%rd6, %r45, 4;
	add.s64 	%rd7, %rd2, %rd6;
	ld.global.f32 	%f175, [%rd7];
$L__BB0_5:
	setp.ge.s32 	%p6, %r4, %r30;
	st.shared.f32 	[%r7], %f175;
	setp.ge.u32 	%p7, %r57, %r31;
	mov.f32 	%f176, 0f00000000;
	or.pred  	%p8, %p6, %p7;
	@%p8 bra 	$L__BB0_7;
	add.s32 	%r46, %r58, -16;
	mul.wide.u32 	%rd8, %r46, 4;
	add.s64 	%rd9, %rd1, %rd8;
	ld.global.f32 	%f176, [%rd9];
$L__BB0_7:
	st.shared.f32 	[%r9], %f176;
	bar.sync 	0;
	ld.shared.f32 	%f27, [%r6];
	ld.shared.f32 	%f28, [%r11];
	fma.rn.f32 	%f29, %f27, %f28, %f183;
	ld.shared.f32 	%f30, [%r6+4];
	ld.shared.f32 	%f31, [%r11+64];
	fma.rn.f32 	%f32, %f30, %f31, %f29;
	ld.shared.f32 	%f33, [%r6+8];
	ld.shared.f32 	%f34, [%r11+128];
	fma.rn.f32 	%f35, %f33, %f34, %f32;
	ld.shared.f32 	%f36, [%r6+12];
	ld.shared.f32 	%f37, [%r11+192];
	fma.rn.f32 	%f38, %f36, %f37, %f35;
	ld.shared.f32 	%f39, [%r6+16];
	ld.shared.f32 	%f40, [%r11+256];
	fma.rn.f32 	%f41, %f39, %f40, %f38;
	ld.shared.f32 	%f42, [%r6+20];
	ld.shared.f32 	%f43, [%r11+320];
	fma.rn.f32 	%f44, %f42, %f43, %f41;
	ld.shared.f32 	%f45, [%r6+24];
	ld.shared.f32 	%f46, [%r11+384];
	fma.rn.f32 	%f47, %f45, %f46, %f44;
	ld.shared.f32 	%f48, [%r6+28];
	ld.shared.f32 	%f49, [%r11+448];
	fma.rn.f32 	%f50, %f48, %f49, %f47;
	ld.shared.f32 	%f51, [%r6+32];
	ld.shared.f32 	%f52, [%r11+512];
	fma.rn.f32 	%f53, %f51, %f52, %f50;
	ld.shared.f32 	%f54, [%r6+36];
	ld.shared.f32 	%f55, [%r11+576];
	fma.rn.f32 	%f56, %f54, %f55, %f53;
	ld.shared.f32 	%f57, [%r6+40];
	ld.shared.f32 	%f58, [%r11+640];
	fma.rn.f32 	%f59, %f57, %f58, %f56;
	ld.shared.f32 	%f60, [%r6+44];
	ld.shared.f32 	%f61, [%r11+704];
	fma.rn.f32 	%f62, %f60, %f61, %f59;
	ld.shared.f32 	%f63, [%r6+48];
	ld.shared.f32 	%f64, [%r11+768];
	fma.rn.f32 	%f65, %f63, %f64, %f62;
	ld.shared.f32 	%f66, [%r6+52];
	ld.shared.f32 	%f67, [%r11+832];
	fma.rn.f32 	%f68, %f66, %f67, %f65;
	ld.shared.f32 	%f69, [%r6+56];
	ld.shared.f32 	%f70, [%r11+896];
	fma.rn.f32 	%f71, %f69, %f70, %f68;
	ld.shared.f32 	%f72, [%r6+60];
	ld.shared.f32 	%f73, [%r11+960];
	fma.rn.f32 	%f6, %f72, %f73, %f71;
	bar.sync 	0;
	add.s32 	%r47, %r55, 16;
	setp.ge.u32 	%p10, %r47, %r31;
	mov.f32 	%f177, 0f00000000;
	or.pred  	%p11, %p3, %p10;
	@%p11 bra 	$L__BB0_9;
	mul.wide.u32 	%rd10, %r56, 4;
	add.s64 	%rd11, %rd2, %rd10;
	ld.global.f32 	%f177, [%rd11];
$L__BB0_9:
	st.shared.f32 	[%r7], %f177;
	add.s32 	%r48, %r57, 16;
	setp.ge.u32 	%p13, %r48, %r31;
	mov.f32 	%f178, 0f00000000;
	or.pred  	%p14, %p6, %p13;
	@%p14 bra 	$L__BB0_11;
	mul.wide.u32 	%rd12, %r58, 4;
	add.s64 	%rd13, %rd1, %rd12;
	ld.global.f32 	%f178, [%rd13];
$L__BB0_11:
	st.shared.f32 	[%r9], %f178;
	bar.sync 	0;
	ld.shared.f32 	%f75, [%r6];
	ld.shared.f32 	%f76, [%r11];
	fma.rn.f32 	%f77, %f75, %f76, %f6;
	ld.shared.f32 	%f78, [%r6+4];
	ld.shared.f32 	%f79, [%r11+64];
	fma.rn.f32 	%f80, %f78, %f79, %f77;
	ld.shared.f32 	%f81, [%r6+8];
	ld.shared.f32 	%f82, [%r11+128];
	fma.rn.f32 	%f83, %f81, %f82, %f80;
	ld.shared.f32 	%f84, [%r6+12];
	ld.shared.f32 	%f85, [%r11+192];
	fma.rn.f32 	%f86, %f84, %f85, %f83;
	ld.shared.f32 	%f87, [%r6+16];
	ld.shared.f32 	%f88, [%r11+256];
	fma.rn.f32 	%f89, %f87, %f88, %f86;
	ld.shared.f32 	%f90, [%r6+20];
	ld.shared.f32 	%f91, [%r11+320];
	fma.rn.f32 	%f92, %f90, %f91, %f89;
	ld.shared.f32 	%f93, [%r6+24];
	ld.shared.f32 	%f94, [%r11+384];
	fma.rn.f32 	%f95, %f93, %f94, %f92;
	ld.shared.f32 	%f96, [%r6+28];
	ld.shared.f32 	%f97, [%r11+448];
	fma.rn.f32 	%f98, %f96, %f97, %f95;
	ld.shared.f32 	%f99, [%r6+32];
	ld.shared.f32 	%f100, [%r11+512];
	fma.rn.f32 	%f101, %f99, %f100, %f98;
	ld.shared.f32 	%f102, [%r6+36];
	ld.shared.f32 	%f103, [%r11+576];
	fma.rn.f32 	%f104, %f102, %f103, %f101;
	ld.shared.f32 	%f105, [%r6+40];
	ld.shared.f32 	%f106, [%r11+640];
	fma.rn.f32 	%f107, %f105, %f106, %f104;
	ld.shared.f32 	%f108, [%r6+44];
	ld.shared.f32 	%f109, [%r11+704];
	fma.rn.f32 	%f110, %f108, %f109, %f107;
	ld.shared.f32 	%f111, [%r6+48];
	ld.shared.f32 	%f112, [%r11+768];
	fma.rn.f32 	%f113, %f111, %f112, %f110;
	ld.shared.f32 	%f114, [%r6+52];
	ld.shared.f32 	%f115, [%r11+832];
	fma.rn.f32 	%f116, %f114, %f115, %f113;
	ld.shared.f32 	%f117, [%r6+56];
	ld.shared.f32 	%f118, [%r11+896];
	fma.rn.f32 	%f119, %f117, %f118, %f116;
	ld.shared.f32 	%f120, [%r6+60];
	ld.shared.f32 	%f121, [%r11+960];
	fma.rn.f32 	%f183, %f120, %f121, %f119;
	bar.sync 	0;
	add.s32 	%r59, %r59, 2;
	add.s32 	%r58, %r58, 32;
	add.s32 	%r57, %r57, 32;
	add.s32 	%r56, %r56, 32;
	add.s32 	%r55, %r55, 32;
	setp.ne.s32 	%p15, %r59, 0;
	@%p15 bra 	$L__BB0_3;
	and.b32  	%r60, %r5, 2147483616;
$L__BB0_13:
	and.b32  	%r49, %r5, 16;
	setp.eq.s32 	%p16, %r49, 0;
	@%p16 bra 	$L__BB0_19;
	setp.ge.s32 	%p17, %r2, %r29;
	add.s32 	%r50, %r60, %r3;
	setp.ge.u32 	%p18, %r50, %r31;
	mov.f32 	%f181, 0f00000000;
	or.pred  	%p19, %p17, %p18;
	@%p19 bra 	$L__BB0_16;
	add.s32 	%r51, %r50, %r8;
	mul.wide.u32 	%rd14, %r51, 4;
	add.s64 	%rd15, %rd2, %rd14;
	ld.global.f32 	%f181, [%rd15];
$L__BB0_16:
	setp.ge.s32 	%p20, %r4, %r30;
	st.shared.f32 	[%r7], %f181;
	add.s32 	%r52, %r60, %r1;
	setp.ge.u32 	%p21, %r52, %r31;
	mov.f32 	%f182, 0f00000000;
	or.pred  	%p22, %p20, %p21;
	@%p22 bra 	$L__BB0_18;
	add.s32 	%r53, %r52, %r10;
	mul.wide.u32 	%rd16, %r53, 4;
	add.s64 	%rd17, %rd1, %rd16;
	ld.global.f32 	%f182, [%rd17];
$L__BB0_18:
	st.shared.f32 	[%r9], %f182;
	bar.sync 	0;
	ld.shared.f32 	%f124, [%r6];
	ld.shared.f32 	%f125, [%r11];
	fma.rn.f32 	%f126, %f124, %f125, %f183;
	ld.shared.f32 	%f127, [%r6+4];
	ld.shared.f32 	%f128, [%r11+64];
	fma.rn.f32 	%f129, %f127, %f128, %f126;
	ld.shared.f32 	%f130, [%r6+8];
	ld.shared.f32 	%f131, [%r11+128];
	fma.rn.f32 	%f132, %f130, %f131, %f129;
	ld.shared.f32 	%f133, [%r6+12];
	ld.shared.f32 	%f134, [%r11+192];
	fma.rn.f32 	%f135, %f133, %f134, %f132;
	ld.shared.f32 	%f136, [%r6+16];
	ld.shared.f32 	%f137, [%r11+256];
	fma.rn.f32 	%f138, %f136, %f137, %f135;
	ld.shared.f32 	%f139, [%r6+20];
	ld.shared.f32 	%f140, [%r11+320];
	fma.rn.f32 	%f141, %f139, %f140, %f138;
	ld.shared.f32 	%f142, [%r6+24];
	ld.shared.f32 	%f143, [%r11+384];
	fma.rn.f32 	%f144, %f142, %f143, %f141;
	ld.shared.f32 	%f145, [%r6+28];
	ld.shared.f32 	%f146, [%r11+448];
	fma.rn.f32 	%f147, %f145, %f146, %f144;
	ld.shared.f32 	%f148, [%r6+32];
	ld.shared.f32 	%f149, [%r11+512];
	fma.rn.f32 	%f150, %f148, %f149, %f147;
	ld.shared.f32 	%f151, [%r6+36];
	ld.shared.f32 	%f152, [%r11+576];
	fma.rn.f32 	%f153, %f151, %f152, %f150;
	ld.shared.f32 	%f154, [%r6+40];
	ld.shared.f32 	%f155, [%r11+640];
	fma.rn.f32 	%f156, %f154, %f155, %f153;
	ld.shared.f32 	%f157, [%r6+44];
	ld.shared.f32 	%f158, [%r11+704];
	fma.rn.f32 	%f159, %f157, %f158, %f156;
	ld.shared.f32 	%f160, [%r6+48];
	ld.shared.f32 	%f161, [%r11+768];
	fma.rn.f32 	%f162, %f160, %f161, %f159;
	ld.shared.f32 	%f163, [%r6+52];
	ld.shared.f32 	%f164, [%r11+832];
	fma.rn.f32 	%f165, %f163, %f164, %f162;
	ld.shared.f32 	%f166, [%r6+56];
	ld.shared.f32 	%f167, [%r11+896];
	fma.rn.f32 	%f168, %f166, %f167, %f165;
	ld.shared.f32 	%f169, [%r6+60];
	ld.shared.f32 	%f170, [%r11+960];
	fma.rn.f32 	%f183, %f169, %f170, %f168;
	bar.sync 	0;
$L__BB0_19:
	setp.ge.s32 	%p23, %r2, %r29;
	setp.ge.s32 	%p24, %r4, %r30;
	or.pred  	%p25, %p23, %p24;
	@%p25 bra 	$L__BB0_21;
	cvt.rn.f32.s32 	%f171, %r31;
	sqrt.rn.f32 	%f172, %f171;
	div.rn.f32 	%f173, %f183, %f172;
	mad.lo.s32 	%r54, %r30, %r2, %r4;
	cvta.to.global.u64 	%rd18, %rd3;
	mul.wide.s32 	%rd19, %r54, 4;
	add.s64 	%rd20, %rd18, %rd19;
	st.global.f32 	[%rd20], %f173;
$L__BB0_21:
	ret;

}
	// .globl	_Z14shared_softmaxPfS_ii
.visible .entry _Z14shared_softmaxPfS_ii(
	.param .u64 .ptr .align 1 _Z14shared_softmaxPfS_ii_param_0,
	.param .u64 .ptr .align 1 _Z14shared_softmaxPfS_ii_param_1,
	.param .u32 _Z14shared_softmaxPfS_ii_param_2,
	.param .u32 _Z14shared_softmaxPfS_ii_param_3
)
{
	.reg .pred 	%p<29>;
	.reg .b32 	%r<123>;
	.reg .b32 	%f<366>;
	.reg .b64 	%rd<37>;

	ld.param.u64 	%rd7, [_Z14shared_softmaxPfS_ii_param_0];
	ld.param.u64 	%rd8, [_Z14shared_softmaxPfS_ii_param_1];
	ld.param.u32 	%r59, [_Z14shared_softmaxPfS_ii_param_2];
	ld.param.u32 	%r58, [_Z14shared_softmaxPfS_ii_param_3];
	cvta.to.global.u64 	%rd1, %rd7;
	cvta.to.global.u64 	%rd2, %rd8;
	mov.u32 	%r60, %ctaid.x;
	mov.u32 	%r61, %ntid.x;
	mov.u32 	%r62, %tid.x;
	mad.lo.s32 	%r1, %r60, %r61, %r62;
	setp.ge.s32 	%p1, %r1, %r59;
	@%p1 bra 	$L__BB1_39;
	setp.lt.s32 	%p2, %r58, 1;
	mov.f32 	%f356, 0fF149F2CA;
	@%p2 bra 	$L__BB1_14;
	mul.lo.s32 	%r2, %r58, %r1;
	and.b32  	%r3, %r58, 15;
	setp.lt.u32 	%p3, %r58, 16;
	mov.f32 	%f356, 0fF149F2CA;
	mov.b32 	%r104, 0;
	@%p3 bra 	$L__BB1_5;
	and.b32  	%r104, %r58, 2147483632;
	neg.s32 	%r110, %r104;
	add.s64 	%rd3, %rd1, 32;
	mov.f32 	%f356, 0fF149F2CA;
	mov.u32 	%r109, %r2;
$L__BB1_4:
	.pragma "nounroll";
	mul.wide.s32 	%rd9, %r109, 4;
	add.s64 	%rd10, %rd3, %rd9;
	ld.global.f32 	%f30, [%rd10+-32];
	max.f32 	%f31, %f356, %f30;
	ld.global.f32 	%f32, [%rd10+-28];
	max.f32 	%f33, %f31, %f32;
	ld.global.f32 	%f34, [%rd10+-24];
	max.f32 	%f35, %f33, %f34;
	ld.global.f32 	%f36, [%rd10+-20];
	max.f32 	%f37, %f35, %f36;
	ld.global.f32 	%f38, [%rd10+-16];
	max.f32 	%f39, %f37, %f38;
	ld.global.f32 	%f40, [%rd10+-12];
	max.f32 	%f41, %f39, %f40;
	ld.global.f32 	%f42, [%rd10+-8];
	max.f32 	%f43, %f41, %f42;
	ld.global.f32 	%f44, [%rd10+-4];
	max.f32 	%f45, %f43, %f44;
	ld.global.f32 	%f46, [%rd10];
	max.f32 	%f47, %f45, %f46;
	ld.global.f32 	%f48, [%rd10+4];
	max.f32 	%f49, %f47, %f48;
	ld.global.f32 	%f50, [%rd10+8];
	max.f32 	%f51, %f49, %f50;
	ld.global.f32 	%f52, [%rd10+12];
	max.f32 	%f53, %f51, %f52;
	ld.global.f32 	%f54, [%rd10+16];
	max.f32 	%f55, %f53, %f54;
	ld.global.f32 	%f56, [%rd10+20];
	max.f32 	%f57, %f55, %f56;
	ld.global.f32 	%f58, [%rd10+24];
	max.f32 	%f59, %f57, %f58;
	ld.global.f32 	%f60, [%rd10+28];
	max.f32 	%f356, %f59, %f60;
	add.s32 	%r110, %r110, 16;
	add.s32 	%r109, %r109, 16;
	setp.eq.s32 	%p4, %r110, 0;
	@%p4 bra 	$L__BB1_5;
	bra.uni 	$L__BB1_4;
$L__BB1_5:
	setp.eq.s32 	%p5, %r3, 0;
	@%p5 bra 	$L__BB1_14;
	and.b32  	%r7, %r58, 7;
	setp.lt.u32 	%p6, %r3, 8;
	@%p6 bra 	$L__BB1_8;
	add.s32 	%r64, %r104, %r2;
	mul.wide.s32 	%rd11, %r64, 4;
	add.s64 	%rd12, %rd1, %rd11;
	ld.global.f32 	%f62, [%rd12];
	max.f32 	%f63, %f356, %f62;
	ld.global.f32 	%f64, [%rd12+4];
	max.f32 	%f65, %f63, %f64;
	ld.global.f32 	%f66, [%rd12+8];
	max.f32 	%f67, %f65, %f66;
	ld.global.f32 	%f68, [%rd12+12];
	max.f32 	%f69, %f67, %f68;
	ld.global.f32 	%f70, [%rd12+16];
	max.f32 	%f71, %f69, %f70;
	ld.global.f32 	%f72, [%rd12+20];
	max.f32 	%f73, %f71, %f72;
	ld.global.f32 	%f74, [%rd12+24];
	max.f32 	%f75, %f73, %f74;
	ld.global.f32 	%f76, [%rd12+28];
	max.f32 	%f356, %f75, %f76;
	add.s32 	%r104, %r104, 8;
$L__BB1_8:
	setp.eq.s32 	%p7, %r7, 0;
	@%p7 bra 	$L__BB1_14;
	and.b32  	%r10, %r58, 3;
	setp.lt.u32 	%p8, %r7, 4;
	@%p8 bra 	$L__BB1_11;
	add.s32 	%r65, %r104, %r2;
	mul.wide.s32 	%rd13, %r65, 4;
	add.s64 	%rd14, %rd1, %rd13;
	ld.global.f32 	%f78, [%rd14];
	max.f32 	%f79, %f356, %f78;
	ld.global.f32 	%f80, [%rd14+4];
	max.f32 	%f81, %f79, %f80;
	ld.global.f32 	%f82, [%rd14+8];
	max.f32 	%f83, %f81, %f82;
	ld.global.f32 	%f84, [%rd14+12];
	max.f32 	%f356, %f83, %f84;
	add.s32 	%r104, %r104, 4;
$L__BB1_11:
	setp.eq.s32 	%p9, %r10, 0;
	@%p9 bra 	$L__BB1_14;
	add.s32 	%r108, %r104, %r2;
	neg.s32 	%r107, %r10;
$L__BB1_13:
	.pragma "nounroll";
	mul.wide.s32 	%rd15, %r108, 4;
	add.s64 	%rd16, %rd1, %rd15;
	ld.global.f32 	%f85, [%rd16];
	max.f32 	%f356, %f356, %f85;
	add.s32 	%r108, %r108, 1;
	add.s32 	%r107, %r107, 1;
	setp.ne.s32 	%p10, %r107, 0;
	@%p10 bra 	$L__BB1_13;
$L__BB1_14:
	setp.lt.s32 	%p11, %r58, 1;
	mov.f32 	%f364, 0f00000000;
	@%p11 bra 	$L__BB1_26;
	mul.lo.s32 	%r19, %r58, %r1;
	and.b32  	%r20, %r58, 7;
	setp.lt.u32 	%p12, %r58, 8;
	mov.f32 	%f364, 0f00000000;
	mov.b32 	%r111, 0;
	@%p12 bra 	$L__BB1_18;
	and.b32  	%r111, %r58, 2147483640;
	neg.s32 	%r115, %r111;
	add.s64 	%rd4, %rd1, 16;
	add.s64 	%rd5, %rd2, 16;
	mov.f32 	%f364, 0f00000000;
	mov.u32 	%r114, %r19;
$L__BB1_17:
	.pragma "nounroll";
	mul.wide.s32 	%rd17, %r114, 4;
	add.s64 	%rd18, %rd4, %rd17;
	add.s64 	%rd19, %rd5, %rd17;
	ld.global.f32 	%f90, [%rd18+-16];
	sub.f32 	%f91, %f90, %f356;
	fma.rn.f32 	%f92, %f91, 0f3BBB989D, 0f3F000000;
	cvt.sat.f32.f32 	%f93, %f92;
	mov.f32 	%f94, 0f4B400001;
	mov.f32 	%f95, 0f437C0000;
	fma.rm.f32 	%f96, %f93, %f95, %f94;
	add.f32 	%f97, %f96, 0fCB40007F;
	neg.f32 	%f98, %f97;
	fma.rn.f32 	%f99, %f91, 0f3FB8AA3B, %f98;
	fma.rn.f32 	%f100, %f91, 0f32A57060, %f99;
	mov.b32 	%r67, %f96;
	shl.b32 	%r68, %r67, 23;
	mov.b32 	%f101, %r68;
	ex2.approx.ftz.f32 	%f102, %f100;
	mul.f32 	%f103, %f102, %f101;
	st.global.f32 	[%rd19+-16], %f103;
	add.f32 	%f104, %f364, %f103;
	ld.global.f32 	%f105, [%rd18+-12];
	sub.f32 	%f106, %f105, %f356;
	fma.rn.f32 	%f107, %f106, 0f3BBB989D, 0f3F000000;
	cvt.sat.f32.f32 	%f108, %f107;
	fma.rm.f32 	%f109, %f108, %f95, %f94;
	add.f32 	%f110, %f109, 0fCB40007F;
	neg.f32 	%f111, %f110;
	fma.rn.f32 	%f112, %f106, 0f3FB8AA3B, %f111;
	fma.rn.f32 	%f113, %f106, 0f32A57060, %f112;
	mov.b32 	%r69, %f109;
	shl.b32 	%r70, %r69, 23;
	mov.b32 	%f114, %r70;
	ex2.approx.ftz.f32 	%f115, %f113;
	mul.f32 	%f116, %f115, %f114;
	st.global.f32 	[%rd19+-12], %f116;
	add.f32 	%f117, %f104, %f116;
	ld.global.f32 	%f118, [%rd18+-8];
	sub.f32 	%f119, %f118, %f356;
	fma.rn.f32 	%f120, %f119, 0f3BBB989D, 0f3F000000;
	cvt.sat.f32.f32 	%f121, %f120;
	fma.rm.f32 	%f122, %f121, %f95, %f94;
	add.f32 	%f123, %f122, 0fCB40007F;
	neg.f32 	%f124, %f123;
	fma.rn.f32 	%f125, %f119, 0f3FB8AA3B, %f124;
	fma.rn.f32 	%f126, %f119, 0f32A57060, %f125;
	mov.b32 	%r71, %f122;
	shl.b32 	%r72, %r71, 23;
	mov.b32 	%f127, %r72;
	ex2.approx.ftz.f32 	%f128, %f126;
	mul.f32 	%f129, %f128, %f127;
	st.global.f32 	[%rd19+-8], %f129;
	add.f32 	%f130, %f117, %f129;
	ld.global.f32 	%f131, [%rd18+-4];
	sub.f32 	%f132, %f131, %f356;
	fma.rn.f32 	%f133, %f132, 0f3BBB989D, 0f3F000000;
	cvt.sat.f32.f32 	%f134, %f133;
	fma.rm.f32 	%f135, %f134, %f95, %f94;
	add.f32 	%f136, %f135, 0fCB40007F;
	neg.f32 	%f137, %f136;
	fma.rn.f32 	%f138, %f132, 0f3FB8AA3B, %f137;
	fma.rn.f32 	%f139, %f132, 0f32A57060, %f138;
	mov.b32 	%r73, %f135;
	shl.b32 	%r74, %r73, 23;
	mov.b32 	%f140, %r74;
	ex2.approx.ftz.f32 	%f141, %f139;
	mul.f32 	%f142, %f141, %f140;
	st.global.f32 	[%rd19+-4], %f142;
	add.f32 	%f143, %f130, %f142;
	ld.global.f32 	%f144, [%rd18];
	sub.f32 	%f145, %f144, %f356;
	fma.rn.f32 	%f146, %f145, 0f3BBB989D, 0f3F000000;
	cvt.sat.f32.f32 	%f147, %f146;
	fma.rm.f32 	%f148, %f147, %f95, %f94;
	add.f32 	%f149, %f148, 0fCB40007F;
	neg.f32 	%f150, %f149;
	fma.rn.f32 	%f151, %f145, 0f3FB8AA3B, %f150;
	fma.rn.f32 	%f152, %f145, 0f32A57060, %f151;
	mov.b32 	%r75, %f148;
	shl.b32 	%r76, %r75, 23;
	mov.b32 	%f153, %r76;
	ex2.approx.ftz.f32 	%f154, %f152;
	mul.f32 	%f155, %f154, %f153;
	st.global.f32 	[%rd19], %f155;
	add.f32 	%f156, %f143, %f155;
	ld.global.f32 	%f157, [%rd18+4];
	sub.f32 	%f158, %f157, %f356;
	fma.rn.f32 	%f159, %f158, 0f3BBB989D, 0f3F000000;
	cvt.sat.f32.f32 	%f160, %f159;
	fma.rm.f32 	%f161, %f160, %f95, %f94;
	add.f32 	%f162, %f161, 0fCB40007F;
	neg.f32 	%f163, %f162;
	fma.rn.f32 	%f164, %f158, 0f3FB8AA3B, %f163;
	fma.rn.f32 	%f165, %f158, 0f32A57060, %f164;
	mov.b32 	%r77, %f161;
	shl.b32 	%r78, %r77, 23;
	mov.b32 	%f166, %r78;
	ex2.approx.ftz.f32 	%f167, %f165;
	mul.f32 	%f168, %f167, %f166;
	st.global.f32 	[%rd19+4], %f168;
	add.f32 	%f169, %f156, %f168;
	ld.global.f32 	%f170, [%rd18+8];
	sub.f32 	%f171, %f170, %f356;
	fma.rn.f32 	%f172, %f171, 0f3BBB989D, 0f3F000000;
	cvt.sat.f32.f32 	%f173, %f172;
	fma.rm.f32 	%f174, %f173, %f95, %f94;
	add.f32 	%f175, %f174, 0fCB40007F;
	neg.f32 	%f176, %f175;
	fma.rn.f32 	%f177, %f171, 0f3FB8AA3B, %f176;
	fma.rn.f32 	%f178, %f171, 0f32A57060, %f177;
	mov.b32 	%r79, %f174;
	shl.b32 	%r80, %r79, 23;
	mov.b32 	%f179, %r80;
	ex2.approx.ftz.f32 	%f180, %f178;
	mul.f32 	%f181, %f180, %f179;
	st.global.f32 	[%rd19+8], %f181;
	add.f32 	%f182, %f169, %f181;
	ld.global.f32 	%f183, [%rd18+12];
	sub.f32 	%f184, %f183, %f356;
	fma.rn.f32 	%f185, %f184, 0f3BBB989D, 0f3F000000;
	cvt.sat.f32.f32 	%f186, %f185;
	fma.rm.f32 	%f187, %f186, %f95, %f94;
	add.f32 	%f188, %f187, 0fCB40007F;
	neg.f32 	%f189, %f188;
	fma.rn.f32 	%f190, %f184, 0f3FB8AA3B, %f189;
	fma.rn.f32 	%f191, %f184, 0f32A57060, %f190;
	mov.b32 	%r81, %f187;
	shl.b32 	%r82, %r81, 23;
	mov.b32 	%f192, %r82;
	ex2.approx.ftz.f32 	%f193, %f191;
	mul.f32 	%f194, %f193, %f192;
	st.global.f32 	[%rd19+12], %f194;
	add.f32 	%f364, %f182, %f194;
	add.s32 	%r115, %r115, 8;
	add.s32 	%r114, %r114, 8;
	setp.eq.s32 	%p13, %r115, 0;
	@%p13 bra 	$L__BB1_18;
	bra.uni 	$L__BB1_17;
$L__BB1_18:
	setp.eq.s32 	%p14, %r20, 0;
	@%p14 bra 	$L__BB1_26;
	and.b32  	%r28, %r58, 3;
	setp.lt.u32 	%p15, %r20, 4;
	@%p15 bra 	$L__BB1_21;
	add.s32 	%r83, %r111, %r19;
	mul.wide.s32 	%rd20, %r83, 4;
	add.s64 	%rd21, %rd1, %rd20;
	ld.global.f32 	%f196, [%rd21];
	sub.f32 	%f197, %f196, %f356;
	fma.rn.f32 	%f198, %f197, 0f3BBB989D, 0f3F000000;
	cvt.sat.f32.f32 	%f199, %f198;
	mov.f32 	%f200, 0f4B400001;
	mov.f32 	%f201, 0f437C0000;
	fma.rm.f32 	%f202, %f199, %f201, %f200;
	add.f32 	%f203, %f202, 0fCB40007F;
	neg.f32 	%f204, %f203;
	fma.rn.f32 	%f205, %f197, 0f3FB8AA3B, %f204;
	fma.rn.f32 	%f206, %f197, 0f32A57060, %f205;
	mov.b32 	%r84, %f202;
	shl.b32 	%r85, %r84, 23;
	mov.b32 	%f207, %r85;
	ex2.approx.ftz.f32 	%f208, %f206;
	mul.f32 	%f209, %f208, %f207;
	add.s64 	%rd22, %rd2, %rd20;
	st.global.f32 	[%rd22], %f209;
	add.f32 	%f210, %f364, %f209;
	ld.global.f32 	%f211, [%rd21+4];
	sub.f32 	%f212, %f211, %f356;
	fma.rn.f32 	%f213, %f212, 0f3BBB989D, 0f3F000000;
	cvt.sat.f32.f32 	%f214, %f213;
	fma.rm.f32 	%f215, %f214, %f201, %f200;
	add.f32 	%f216, %f215, 0fCB40007F;
	neg.f32 	%f217, %f216;
	fma.rn.f32 	%f218, %f212, 0f3FB8AA3B, %f217;
	fma.rn.f32 	%f219, %f212, 0f32A57060, %f218;
	mov.b32 	%r86, %f215;
	shl.b32 	%r87, %r86, 23;
	mov.b32 	%f220, %r87;
	ex2.approx.ftz.f32 	%f221, %f219;
	mul.f32 	%f222, %f221, %f220;
	st.global.f32 	[%rd22+4], %f222;
	add.f32 	%f223, %f210, %f222;
	ld.global.f32 	%f224, [%rd21+8];
	sub.f32 	%f225, %f224, %f356;
	fma.rn.f32 	%f226, %f225, 0f3BBB989D, 0f3F000000;
	cvt.sat.f32.f32 	%f227, %f226;
	fma.rm.f32 	%f228, %f227, %f201, %f200;
	add.f32 	%f229, %f228, 0fCB40007F;
	neg.f32 	%f230, %f229;
	fma.rn.f32 	%f231, %f225, 0f3FB8AA3B, %f230;
	fma.rn.f32 	%f232, %f225, 0f32A57060, %f231;
	mov.b32 	%r88, %f228;
	shl.b32 	%r89, %r88, 23;
	mov.b32 	%f233, %r89;
	ex2.approx.ftz.f32 	%f234, %f232;
	mul.f32 	%f235, %f234, %f233;
	st.global.f32 	[%rd22+8], %f235;
	add.f32 	%f236, %f223, %f235;
	ld.global.f32 	%f237, [%rd21+12];
	sub.f32 	%f238, %f237, %f356;
	fma.rn.f32 	%f239, %f238, 0f3BBB989D, 0f3F000000;
	cvt.sat.f32.f32 	%f240, %f239;
	fma.rm.f32 	%f241, %f240, %f201, %f200;
	add.f32 	%f242, %f241, 0fCB40007F;
	neg.f32 	%f243, %f242;
	fma.rn.f32 	%f244, %f238, 0f3FB8AA3B, %f243;
	fma.rn.f32 	%f245, %f238, 0f32A57060, %f244;
	mov.b32 	%r90, %f241;
	shl.b32 	%r91, %r90, 23;
	mov.b32 	%f246, %r91;
	ex2.approx.ftz.f32 	%f247, %f245;
	mul.f32 	%f248, %f247, %f246;
	st.global.f32 	[%rd22+12], %f248;
	add.f32 	%f364, %f236, %f248;
	add.s32 	%r111, %r111, 4;
$L__BB1_21:
	setp.eq.s32 	%p16, %r28, 0;
	@%p16 bra 	$L__BB1_26;
	setp.eq.s32 	%p17, %r28, 1;
	@%p17 bra 	$L__BB1_24;
	add.s32 	%r92, %r111, %r19;
	mul.wide.s32 	%rd23, %r92, 4;
	add.s64 	%rd24, %rd1, %rd23;
	ld.global.f32 	%f250, [%rd24];
	sub.f32 	%f251, %f250, %f356;
	fma.rn.f32 	%f252, %f251, 0f3BBB989D, 0f3F000000;
	cvt.sat.f32.f32 	%f253, %f252;
	mov.f32 	%f254, 0f4B400001;
	mov.f32 	%f255, 0f437C0000;
	fma.rm.f32 	%f256, %f253, %f255, %f254;
	add.f32 	%f257, %f256, 0fCB40007F;
	neg.f32 	%f258, %f257;
	fma.rn.f32 	%f259, %f251, 0f3FB8AA3B, %f258;
	fma.rn.f32 	%f260, %f251, 0f32A57060, %f259;
	mov.b32 	%r93, %f256;
	shl.b32 	%r94, %r93, 23;
	mov.b32 	%f261, %r94;
	ex2.approx.ftz.f32 	%f262, %f260;
	mul.f32 	%f263, %f262, %f261;
	add.s64 	%rd25, %rd2, %rd23;
	st.global.f32 	[%rd25], %f263;
	add.f32 	%f264, %f364, %f263;
	ld.global.f32 	%f265, [%rd24+4];
	sub.f32 	%f266, %f265, %f356;
	fma.rn.f32 	%f267, %f266, 0f3BBB989D, 0f3F000000;
	cvt.sat.f32.f32 	%f268, %f267;
	fma.rm.f32 	%f269, %f268, %f255, %f254;
	add.f32 	%f270, %f269, 0fCB40007F;
	neg.f32 	%f271, %f270;
	fma.rn.f32 	%f272, %f266, 0f3FB8AA3B, %f271;
	fma.rn.f32 	%f273, %f266, 0f32A57060, %f272;
	mov.b32 	%r95, %f269;
	shl.b32 	%r96, %r95, 23;
	mov.b32 	%f274, %r96;
	ex2.approx.ftz.f32 	%f275, %f273;
	mul.f32 	%f276, %f275, %f274;
	st.global.f32 	[%rd25+4], %f276;
	add.f32 	%f364, %f264, %f276;
	add.s32 	%r111, %r111, 2;
$L__BB1_24:
	and.b32  	%r97, %r58, 1;
	setp.eq.b32 	%p18, %r97, 1;
	not.pred 	%p19, %p18;
	@%p19 bra 	$L__BB1_26;
	add.s32 	%r98, %r111, %r19;
	mul.wide.s32 	%rd26, %r98, 4;
	add.s64 	%rd27, %rd1, %rd26;
	ld.global.f32 	%f277, [%rd27];
	sub.f32 	%f278, %f277, %f356;
	fma.rn.f32 	%f279, %f278, 0f3BBB989D, 0f3F000000;
	cvt.sat.f32.f32 	%f280, %f279;
	mov.f32 	%f281, 0f4B400001;
	mov.f32 	%f282, 0f437C0000;
	fma.rm.f32 	%f283, %f280, %f282, %f281;
	add.f32 	%f284, %f283, 0fCB40007F;
	neg.f32 	%f285, %f284;
	fma.rn.f32 	%f286, %f278, 0f3FB8AA3B, %f285;
	fma.rn.f32 	%f287, %f278, 0f32A57060, %f286;
	mov.b32 	%r99, %f283;
	shl.b32 	%r100, %r99, 23;
	mov.b32 	%f288, %r100;
	ex2.approx.ftz.f32 	%f289, %f287;
	mul.f32 	%f290, %f289, %f288;
	add.s64 	%rd28, %rd2, %rd26;
	st.global.f32 	[%rd28], %f290;
	add.f32 	%f364, %f364, %f290;
$L__BB1_26:
	setp.lt.s32 	%p20, %r58, 1;
	@%p20 bra 	$L__BB1_39;
	mul.lo.s32 	%r33, %r58, %r1;
	and.b32  	%r34, %r58, 15;
	setp.lt.u32 	%p21, %r58, 16;
	mov.b32 	%r118, 0;
	@%p21 bra 	$L__BB1_30;
	and.b32  	%r118, %r58, 2147483632;
	neg.s32 	%r117, %r118;
	add.s64 	%rd6, %rd2, 32;
	mov.u32 	%r116, %r33;
$L__BB1_29:
	.pragma "nounroll";
	mul.wide.s32 	%rd29, %r116, 4;
	add.s64 	%rd30, %rd6, %rd29;
	ld.global.f32 	%f291, [%rd30+-32];
	div.rn.f32 	%f292, %f291, %f364;
	st.global.f32 	[%rd30+-32], %f292;
	ld.global.f32 	%f293, [%rd30+-28];
	div.rn.f32 	%f294, %f293, %f364;
	st.global.f32 	[%rd30+-28], %f294;
	ld.global.f32 	%f295, [%rd30+-24];
	div.rn.f32 	%f296, %f295, %f364;
	st.global.f32 	[%rd30+-24], %f296;
	ld.global.f32 	%f297, [%rd30+-20];
	div.rn.f32 	%f298, %f297, %f364;
	st.global.f32 	[%rd30+-20], %f298;
	ld.global.f32 	%f299, [%rd30+-16];
	div.rn.f32 	%f300, %f299, %f364;
	st.global.f32 	[%rd30+-16], %f300;
	ld.global.f32 	%f301, [%rd30+-12];
	div.rn.f32 	%f302, %f301, %f364;
	st.global.f32 	[%rd30+-12], %f302;
	ld.global.f32 	%f303, [%rd30+-8];
	div.rn.f32 	%f304, %f303, %f364;
	st.global.f32 	[%rd30+-8], %f304;
	ld.global.f32 	%f305, [%rd30+-4];
	div.rn.f32 	%f306, %f305, %f364;
	st.global.f32 	[%rd30+-4], %f306;
	ld.global.f32 	%f307, [%rd30];
	div.rn.f32 	%f308, %f307, %f364;
	st.global.f32 	[%rd30], %f308;
	ld.global.f32 	%f309, [%rd30+4];
	div.rn.f32 	%f310, %f309, %f364;
	st.global.f32 	[%rd30+4], %f310;
	ld.global.f32 	%f311, [%rd30+8];
	div.rn.f32 	%f312, %f311, %f364;
	st.global.f32 	[%rd30+8], %f312;
	ld.global.f32 	%f313, [%rd30+12];
	div.rn.f32 	%f314, %f313, %f364;
	st.global.f32 	[%rd30+12], %f314;
	ld.global.f32 	%f315, [%rd30+16];
	div.rn.f32 	%f316, %f315, %f364;
	st.global.f32 	[%rd30+16], %f316;
	ld.global.f32 	%f317, [%rd30+20];
	div.rn.f32 	%f318, %f317, %f364;
	st.global.f32 	[%rd30+20], %f318;
	ld.global.f32 	%f319, [%rd30+24];
	div.rn.f32 	%f320, %f319, %f364;
	st.global.f32 	[%rd30+24], %f320;
	ld.global.f32 	%f321, [%rd30+28];
	div.rn.f32 	%f322, %f321, %f364;
	st.global.f32 	[%rd30+28], %f322;
	add.s32 	%r117, %r117, 16;
	add.s32 	%r116, %r116, 16;
	setp.ne.s32 	%p22, %r117, 0;
	@%p22 bra 	$L__BB1_29;
$L__BB1_30:
	setp.eq.s32 	%p23, %r34, 0;
	@%p23 bra 	$L__BB1_39;
	and.b32  	%r46, %r58, 7;
	setp.lt.u32 	%p24, %r34, 8;
	@%p24 bra 	$L__BB1_33;
	add.s32 	%r102, %r118, %r33;
	mul.wide.s32 	%rd31, %r102, 4;
	add.s64 	%rd32, %rd2, %rd31;
	ld.global.f32 	%f323, [%rd32];
	div.rn.f32 	%f324, %f323, %f364;
	st.global.f32 	[%rd32], %f324;
	ld.global.f32 	%f325, [%rd32+4];
	div.rn.f32 	%f326, %f325, %f364;
	st.global.f32 	[%rd32+4], %f326;
	ld.global.f32 	%f327, [%rd32+8];
	div.rn.f32 	%f328, %f327, %f364;
	st.global.f32 	[%rd32+8], %f328;
	ld.global.f32 	%f329, [%rd32+12];
	div.rn.f32 	%f330, %f329, %f364;
	st.global.f32 	[%rd32+12], %f330;
	ld.global.f32 	%f331, [%rd32+16];
	div.rn.f32 	%f332, %f331, %f364;
	st.global.f32 	[%rd32+16], %f332;
	ld.global.f32 	%f333, [%rd32+20];
	div.rn.f32 	%f334, %f333, %f364;
	st.global.f32 	[%rd32+20], %f334;
	ld.global.f32 	%f335, [%rd32+24];
	div.rn.f32 	%f336, %f335, %f364;
	st.global.f32 	[%rd32+24], %f336;
	ld.global.f32 	%f337, [%rd32+28];
	div.rn.f32 	%f338, %f337, %f364;
	st.global.f32 	[%rd32+28], %f338;
	add.s32 	%r118, %r118, 8;
$L__BB1_33:
	setp.eq.s32 	%p25, %r46, 0;
	@%p25 bra 	$L__BB1_39;
	and.b32  	%r49, %r58, 3;
	setp.lt.u32 	%p26, %r46, 4;
	@%p26 bra 	$L__BB1_36;
	add.s32 	%r103, %r118, %r33;
	mul.wide.s32 	%rd33, %r103, 4;
	add.s64 	%rd34, %rd2, %rd33;
	ld.global.f32 	%f339, [%rd34];
	div.rn.f32 	%f340, %f339, %f364;
	st.global.f32 	[%rd34], %f340;
	ld.global.f32 	%f341, [%rd34+4];
	div.rn.f32 	%f342, %f341, %f364;
	st.global.f32 	[%rd34+4], %f342;
	ld.global.f32 	%f343, [%rd34+8];
	div.rn.f32 	%f344, %f343, %f364;
	st.global.f32 	[%rd34+8], %f344;
	ld.global.f32 	%f345, [%rd34+12];
	div.rn.f32 	%f346, %f345, %f364;
	st.global.f32 	[%rd34+12], %f346;
	add.s32 	%r118, %r118, 4;
$L__BB1_36:
	setp.eq.s32 	%p27, %r49, 0;
	@%p27 bra 	$L__BB1_39;
	add.s32 	%r122, %r118, %r33;
	neg.s32 	%r121, %r49;
$L__BB1_38:
	.pragma "nounroll";
	mul.wide.s32 	%rd35, %r122, 4;
	add.s64 	%rd36, %rd2, %rd35;
	ld.global.f32 	%f347, [%rd36];
	div.rn.f32 	%f348, %f347, %f364;
	st.global.f32 	[%rd36], %f348;
	add.s32 	%r122, %r122, 1;
	add.s32 	%r121, %r121, 1;
	setp.ne.s32 	%p28, %r121, 0;
	@%p28 bra 	$L__BB1_38;
$L__BB1_39:
	ret;

}
	// .globl	_Z21shared_compute_outputPfS_S_iii
.visible .entry _Z21shared_compute_outputPfS_S_iii(
	.param .u64 .ptr .align 1 _Z21shared_compute_outputPfS_S_iii_param_0,
	.param .u64 .ptr .align 1 _Z21shared_compute_outputPfS_S_iii_param_1,
	.param .u64 .ptr .align 1 _Z21shared_compute_outputPfS_S_iii_param_2,
	.param .u32 _Z21shared_compute_outputPfS_S_iii_param_3,
	.param .u32 _Z21shared_compute_outputPfS_S_iii_param_4,
	.param .u32 _Z21shared_compute_outputPfS_S_iii_param_5
)
{
	.reg .pred 	%p<12>;
	.reg .b32 	%r<43>;
	.reg .b32 	%f<63>;
	.reg .b64 	%rd<13>;
	// demoted variable
	.shared .align 4 .b8 _ZZ21shared_compute_outputPfS_S_iiiE12tile_softmax[1024];
	// demoted variable
	.shared .align 4 .b8 _ZZ21shared_compute_outputPfS_S_iiiE6tile_V[1024];
	ld.param.u64 	%rd3, [_Z21shared_compute_outputPfS_S_iii_param_0];
	ld.param.u64 	%rd4, [_Z21shared_compute_outputPfS_S_iii_param_1];
	ld.param.u64 	%rd5, [_Z21shared_compute_outputPfS_S_iii_param_2];
	ld.param.u32 	%r24, [_Z21shared_compute_outputPfS_S_iii_param_3];
	ld.param.u32 	%r25, [_Z21shared_compute_outputPfS_S_iii_param_4];
	ld.param.u32 	%r26, [_Z21shared_compute_outputPfS_S_iii_param_5];
	mov.u32 	%r27, %ctaid.y;
	shl.b32 	%r28, %r27, 4;
	mov.u32 	%r40, %tid.y;
	add.s32 	%r2, %r28, %r40;
	mov.u32 	%r29, %ctaid.x;
	shl.b32 	%r3, %r29, 4;
	mov.u32 	%r38, %tid.x;
	add.s32 	%r5, %r3, %r38;
	setp.lt.s32 	%p1, %r25, 1;
	mov.f32 	%f62, 0f00000000;
	@%p1 bra 	$L__BB2_7;
	add.s32 	%r30, %r25, 15;
	shr.u32 	%r31, %r30, 4;
	shl.b32 	%r32, %r40, 6;
	mov.u32 	%r33, _ZZ21shared_compute_outputPfS_S_iiiE12tile_softmax;
	add.s32 	%r6, %r33, %r32;
	shl.b32 	%r34, %r38, 2;
	add.s32 	%r7, %r6, %r34;
	mov.u32 	%r35, _ZZ21shared_compute_outputPfS_S_iiiE6tile_V;
	add.s32 	%r9, %r35, %r34;
	add.s32 	%r8, %r9, %r32;
	neg.s32 	%r42, %r31;
	mad.lo.s32 	%r36, %r40, %r26, %r38;
	add.s32 	%r41, %r36, %r3;
	shl.b32 	%r12, %r26, 4;
	mad.lo.s32 	%r39, %r25, %r2, %r38;
	cvta.to.global.u64 	%rd1, %rd3;
	cvta.to.global.u64 	%rd2, %rd4;
	mov.f32 	%f62, 0f00000000;
$L__BB2_2:
	setp.ge.s32 	%p2, %r2, %r24;
	setp.ge.u32 	%p3, %r38, %r25;
	mov.f32 	%f60, 0f00000000;
	or.pred  	%p4, %p2, %p3;
	@%p4 bra 	$L__BB2_4;
	mul.wide.u32 	%rd6, %r39, 4;
	add.s64 	%rd7, %rd1, %rd6;
	ld.global.f32 	%f60, [%rd7];
$L__BB2_4:
	setp.ge.s32 	%p5, %r5, %r26;
	st.shared.f32 	[%r7], %f60;
	setp.ge.u32 	%p6, %r40, %r25;
	mov.f32 	%f61, 0f00000000;
	or.pred  	%p7, %p5, %p6;
	@%p7 bra 	$L__BB2_6;
	mul.wide.u32 	%rd8, %r41, 4;
	add.s64 	%rd9, %rd2, %rd8;
	ld.global.f32 	%f61, [%rd9];
$L__BB2_6:
	st.shared.f32 	[%r8], %f61;
	bar.sync 	0;
	ld.shared.f32 	%f12, [%r6];
	ld.shared.f32 	%f13, [%r9];
	fma.rn.f32 	%f14, %f12, %f13, %f62;
	ld.shared.f32 	%f15, [%r6+4];
	ld.shared.f32 	%f16, [%r9+64];
	fma.rn.f32 	%f17, %f15, %f16, %f14;
	ld.shared.f32 	%f18, [%r6+8];
	ld.shared.f32 	%f19, [%r9+128];
	fma.rn.f32 	%f20, %f18, %f19, %f17;
	ld.shared.f32 	%f21, [%r6+12];
	ld.shared.f32 	%f22, [%r9+192];
	fma.rn.f32 	%f23, %f21, %f22, %f20;
	ld.shared.f32 	%f24, [%r6+16];
	ld.shared.f32 	%f25, [%r9+256];
	fma.rn.f32 	%f26, %f24, %f25, %f23;
	ld.shared.f32 	%f27, [%r6+20];
	ld.shared.f32 	%f28, [%r9+320];
	fma.rn.f32 	%f29, %f27, %f28, %f26;
	ld.shared.f32 	%f30, [%r6+24];
	ld.shared.f32 	%f31, [%r9+384];
	fma.rn.f32 	%f32, %f30, %f31, %f29;
	ld.shared.f32 	%f33, [%r6+28];
	ld.shared.f32 	%f34, [%r9+448];
	fma.rn.f32 	%f35, %f33, %f34, %f32;
	ld.shared.f32 	%f36, [%r6+32];
	ld.shared.f32 	%f37, [%r9+512];
	fma.rn.f32 	%f38, %f36, %f37, %f35;
	ld.shared.f32 	%f39, [%r6+36];
	ld.shared.f32 	%f40, [%r9+576];
	fma.rn.f32 	%f41, %f39, %f40, %f38;
	ld.shared.f32 	%f42, [%r6+40];
	ld.shared.f32 	%f43, [%r9+640];
	fma.rn.f32 	%f44, %f42, %f43, %f41;
	ld.shared.f32 	%f45, [%r6+44];
	ld.shared.f32 	%f46, [%r9+704];
	fma.rn.f32 	%f47, %f45, %f46, %f44;
	ld.shared.f32 	%f48, [%r6+48];
	ld.shared.f32 	%f49, [%r9+768];
	fma.rn.f32 	%f50, %f48, %f49, %f47;
	ld.shared.f32 	%f51, [%r6+52];
	ld.shared.f32 	%f52, [%r9+832];
	fma.rn.f32 	%f53, %f51, %f52, %f50;
	ld.shared.f32 	%f54, [%r6+56];
	ld.shared.f32 	%f55, [%r9+896];
	fma.rn.f32 	%f56, %f54, %f55, %f53;
	ld.shared.f32 	%f57, [%r6+60];
	ld.shared.f32 	%f58, [%r9+960];
	fma.rn.f32 	%f62, %f57, %f58, %f56;
	bar.sync 	0;
	add.s32 	%r42, %r42, 1;
	setp.ne.s32 	%p8, %r42, 0;
	add.s32 	%r41, %r41, %r12;
	add.s32 	%r40, %r40, 16;
	add.s32 	%r39, %r39, 16;
	add.s32 	%r38, %r38, 16;
	@%p8 bra 	$L__BB2_2;
$L__BB2_7:
	setp.ge.s32 	%p9, %r2, %r24;
	setp.ge.s32 	%p10, %r5, %r26;
	or.pred  	%p11, %p9, %p10;
	@%p11 bra 	$L__BB2_9;
	mad.lo.s32 	%r37, %r26, %r2, %r5;
	cvta.to.global.u64 	%rd10, %rd5;
	mul.wide.s32 	%rd11, %r37, 4;
	add.s64 	%rd12, %rd10, %rd11;
	st.global.f32 	[%rd12], %f62;
$L__BB2_9:
	ret;

}


// ===== COMPILED SASS (sm_100) =====

	.target	sm_100

	.elftype	@"ET_EXEC"


//--------------------- .note.nv.tkinfo           --------------------------
	.section	.note.nv.tkinfo,"",@"SHT_NOTE"
	.sectionflags	@"SHF_NOTE_NV_TKINFO"
	.tkinfo
        /*0018*/ 	.word	0x00000002
        /*0030*/ 	.string	""
        /*0030*/ 	.string	"ptxas"
        /*0030*/ 	.string	"Cuda compilation tools, release 13.0, V13.0.88"
        /*0030*/ 	.string	"Build cuda_13.0.r13.0/compiler.36424714_0"
        /*0030*/ 	.string	"-arch sm_100 -m 64 "



//--------------------- .note.nv.cuinfo           --------------------------
	.section	.note.nv.cuinfo,"",@"SHT_NOTE"
	.sectionflags	@"SHF_NOTE_NV_CUINFO"
        /*0018*/ 	.short	0x0002
        /*001a*/ 	.short	0x0064
        /*001c*/ 	.short	0x0082
	.zero		2


//--------------------- .nv.info                  --------------------------
	.section	.nv.info,"",@"SHT_CUDA_INFO"
	.align	4


	//----- nvinfo : EIATTR_REGCOUNT
	.align		4
        /*0000*/ 	.byte	0x04, 0x2f
        /*0002*/ 	.short	(.L_1 - .L_0)
	.align		4
.L_0:
        /*0004*/ 	.word	index@(_Z21shared_compute_scoresPfS_S_iii)
        /*0008*/ 	.word	0x00000020


	//----- nvinfo : EIATTR_FRAME_SIZE
	.align		4
.L_1:
        /*000c*/ 	.byte	0x04, 0x11
        /*000e*/ 	.short	(.L_3 - .L_2)
	.align		4
.L_2:
        /*0010*/ 	.word	index@($__internal_2_$__cuda_sm3x_div_rn_noftz_f32_slowpath)
        /*0014*/ 	.word	0x00000000


	//----- nvinfo : EIATTR_FRAME_SIZE
	.align		4
.L_3:
        /*0018*/ 	.byte	0x04, 0x11
        /*001a*/ 	.short	(.L_5 - .L_4)
	.align		4
.L_4:
        /*001c*/ 	.word	index@($__internal_1_$__cuda_sm20_sqrt_rn_f32_slowpath)
        /*0020*/ 	.word	0x00000000


	//----- nvinfo : EIATTR_FRAME_SIZE
	.align		4
.L_5:
        /*0024*/ 	.byte	0x04, 0x11
        /*0026*/ 	.short	(.L_7 - .L_6)
	.align		4
.L_6:
        /*0028*/ 	.word	index@(_Z21shared_compute_scoresPfS_S_iii)
        /*002c*/ 	.word	0x00000000


	//----- nvinfo : EIATTR_REGCOUNT
	.align		4
.L_7:
        /*0030*/ 	.byte	0x04, 0x2f
        /*0032*/ 	.short	(.L_9 - .L_8)
	.align		4
.L_8:
        /*0034*/ 	.word	index@(_Z14shared_softmaxPfS_ii)
        /*0038*/ 	.word	0x0000001c


	//----- nvinfo : EIATTR_FRAME_SIZE
	.align		4
.L_9:
        /*003c*/ 	.byte	0x04, 0x11
        /*003e*/ 	.short	(.L_11 - .L_10)
	.align		4
.L_10:
        /*0040*/ 	.word	index@($__internal_0_$__cuda_sm3x_div_rn_noftz_f32_slowpath)
        /*0044*/ 	.word	0x00000000


	//----- nvinfo : EIATTR_FRAME_SIZE
	.align		4
.L_11:
        /*0048*/ 	.byte	0x04, 0x11
        /*004a*/ 	.short	(.L_13 - .L_12)
	.align		4
.L_12:
        /*004c*/ 	.word	index@(_Z14shared_softmaxPfS_ii)
        /*0050*/ 	.word	0x00000000


	//----- nvinfo : EIATTR_REGCOUNT
	.align		4
.L_13:
        /*0054*/ 	.byte	0x04, 0x2f
        /*0056*/ 	.short	(.L_15 - .L_14)
	.align		4
.L_14:
        /*0058*/ 	.word	index@(_Z21shared_compute_outputPfS_S_iii)
        /*005c*/ 	.word	0x00000020


	//----- nvinfo : EIATTR_FRAME_SIZE
	.align		4
.L_15:
        /*0060*/ 	.byte	0x04, 0x11
        /*0062*/ 	.short	(.L_17 - .L_16)
	.align		4
.L_16:
        /*0064*/ 	.word	index@(_Z21shared_compute_outputPfS_S_iii)
        /*0068*/ 	.word	0x00000000


	//----- nvinfo : EIATTR_MIN_STACK_SIZE
	.align		4
.L_17:
        /*006c*/ 	.byte	0x04, 0x12
        /*006e*/ 	.short	(.L_19 - .L_18)
	.align		4
.L_18:
        /*0070*/ 	.word	index@(_Z21shared_compute_outputPfS_S_iii)
        /*0074*/ 	.word	0x00000000


	//----- nvinfo : EIATTR_MIN_STACK_SIZE
	.align		4
.L_19:
        /*0078*/ 	.byte	0x04, 0x12
        /*007a*/ 	.short	(.L_21 - .L_20)
	.align		4
.L_20:
        /*007c*/ 	.word	index@(_Z14shared_softmaxPfS_ii)
        /*0080*/ 	.word	0x00000000


	//----- nvinfo : EIATTR_MIN_STACK_SIZE
	.align		4
.L_21:
        /*0084*/ 	.byte	0x04, 0x12
        /*0086*/ 	.short	(.L_23 - .L_22)
	.align		4
.L_22:
        /*0088*/ 	.word	index@(_Z21shared_compute_scoresPfS_S_iii)
        /*008c*/ 	.word	0x00000000
.L_23:


//--------------------- .nv.compat                --------------------------
	.section	.nv.compat,"",@"SHT_CUDA_COMPAT_INFO"
	.align	4
        /*0000*/ 	.byte	0x02, 0x09, 0x00, 0x00, 0x02, 0x02, 0x01, 0x00, 0x02, 0x05, 0x05, 0x00, 0x03, 0x07, 0x01, 0x01
        /*0010*/ 	.byte	0x02, 0x03, 0x00, 0x00, 0x02, 0x06, 0x01, 0x00, 0x04, 0x0b, 0x08, 0x00, 0x01, 0x00, 0x00, 0x00
        /*0020*/ 	.byte	0x00, 0x00, 0x00, 0x00


//--------------------- .nv.info._Z21shared_compute_outputPfS_S_iii --------------------------
	.section	.nv.info._Z21shared_compute_outputPfS_S_iii,"",@"SHT_CUDA_INFO"
	.sectionflags	@""
	.align	4


	//----- nvinfo : EIATTR_CUDA_API_VERSION
	.align		4
        /*0000*/ 	.byte	0x04, 0x37
        /*0002*/ 	.short	(.L_25 - .L_24)
.L_24:
        /*0004*/ 	.word	0x00000082


	//----- nvinfo : EIATTR_KPARAM_INFO
	.align		4
.L_25:
        /*0008*/ 	.byte	0x04, 0x17
        /*000a*/ 	.short	(.L_27 - .L_26)
.L_26:
        /*000c*/ 	.word	0x00000000
        /*0010*/ 	.short	0x0005
        /*0012*/ 	.short	0x0020
        /*0014*/ 	.byte	0x00, 0xf0, 0x11, 0x00


	//----- nvinfo : EIATTR_KPARAM_INFO
	.align		4
.L_27:
        /*0018*/ 	.byte	0x04, 0x17
        /*001a*/ 	.short	(.L_29 - .L_28)
.L_28:
        /*001c*/ 	.word	0x00000000
        /*0020*/ 	.short	0x0004
        /*0022*/ 	.short	0x001c
        /*0024*/ 	.byte	0x00, 0xf0, 0x11, 0x00


	//----- nvinfo : EIATTR_KPARAM_INFO
	.align		4
.L_29:
        /*0028*/ 	.byte	0x04, 0x17
        /*002a*/ 	.short	(.L_31 - .L_30)
.L_30:
        /*002c*/ 	.word	0x00000000
        /*0030*/ 	.short	0x0003
        /*0032*/ 	.short	0x0018
        /*0034*/ 	.byte	0x00, 0xf0, 0x11, 0x00


	//----- nvinfo : EIATTR_KPARAM_INFO
	.align		4
.L_31:
        /*0038*/ 	.byte	0x04, 0x17
        /*003a*/ 	.short	(.L_33 - .L_32)
.L_32:
        /*003c*/ 	.word	0x00000000
        /*0040*/ 	.short	0x0002
        /*0042*/ 	.short	0x0010
        /*0044*/ 	.byte	0x00, 0xf5, 0x21, 0x00


	//----- nvinfo : EIATTR_KPARAM_INFO
	.align		4
.L_33:
        /*0048*/ 	.byte	0x04, 0x17
        /*004a*/ 	.short	(.L_35 - .L_34)
.L_34:
        /*004c*/ 	.word	0x00000000
        /*0050*/ 	.short	0x0001
        /*0052*/ 	.short	0x0008
        /*0054*/ 	.byte	0x00, 0xf5, 0x21, 0x00


	//----- nvinfo : EIATTR_KPARAM_INFO
	.align		4
.L_35:
        /*0058*/ 	.byte	0x04, 0x17
        /*005a*/ 	.short	(.L_37 - .L_36)
.L_36:
        /*005c*/ 	.word	0x00000000
        /*0060*/ 	.short	0x0000
        /*0062*/ 	.short	0x0000
        /*0064*/ 	.byte	0x00, 0xf5, 0x21, 0x00


	//----- nvinfo : EIATTR_SPARSE_MMA_MASK
	.align		4
.L_37:
        /*0068*/ 	.byte	0x03, 0x50
        /*006a*/ 	.short	0x0000


	//----- nvinfo : EIATTR_MAXREG_COUNT
	.align		4
        /*006c*/ 	.byte	0x03, 0x1b
        /*006e*/ 	.short	0x00ff


	//----- nvinfo : EIATTR_NUM_BARRIERS
	.align		4
        /*0070*/ 	.byte	0x02, 0x4c
        /*0072*/ 	.byte	0x01
	.zero		1


	//----- nvinfo : EIATTR_MERCURY_ISA_VERSION
	.align		4
        /*0074*/ 	.byte	0x03, 0x5f
        /*0076*/ 	.short	0x0101


	//----- nvinfo : EIATTR_VRC_CTA_INIT_COUNT
	.align		4
        /*0078*/ 	.byte	0x02, 0x4a
	.zero		1
	.zero		1


	//----- nvinfo : EIATTR_EXIT_INSTR_OFFSETS
	.align		4
        /*007c*/ 	.byte	0x04, 0x1c
        /*007e*/ 	.short	(.L_39 - .L_38)


	//   ....[0]....
.L_38:
        /*0080*/ 	.word	0x000005e0


	//   ....[1]....
        /*0084*/ 	.word	0x00000630


	//----- nvinfo : EIATTR_CBANK_PARAM_SIZE
	.align		4
.L_39:
        /*0088*/ 	.byte	0x03, 0x19
        /*008a*/ 	.short	0x0024


	//----- nvinfo : EIATTR_PARAM_CBANK
	.align		4
        /*008c*/ 	.byte	0x04, 0x0a
        /*008e*/ 	.short	(.L_41 - .L_40)
	.align		4
.L_40:
        /*0090*/ 	.word	index@(.nv.constant0._Z21shared_compute_outputPfS_S_iii)
        /*0094*/ 	.short	0x0380
        /*0096*/ 	.short	0x0024


	//----- nvinfo : EIATTR_SW_WAR
	.align		4
.L_41:
        /*0098*/ 	.byte	0x04, 0x36
        /*009a*/ 	.short	(.L_43 - .L_42)
.L_42:
        /*009c*/ 	.word	0x00000008
.L_43:


//--------------------- .nv.info._Z14shared_softmaxPfS_ii --------------------------
	.section	.nv.info._Z14shared_softmaxPfS_ii,"",@"SHT_CUDA_INFO"
	.sectionflags	@""
	.align	4


	//----- nvinfo : EIATTR_CUDA_API_VERSION
	.align		4
        /*0000*/ 	.byte	0x04, 0x37
        /*0002*/ 	.short	(.L_45 - .L_44)
.L_44:
        /*0004*/ 	.word	0x00000082


	//----- nvinfo : EIATTR_KPARAM_INFO
	.align		4
.L_45:
        /*0008*/ 	.byte	0x04, 0x17
        /*000a*/ 	.short	(.L_47 - .L_46)
.L_46:
        /*000c*/ 	.word	0x00000000
        /*0010*/ 	.short	0x0003
        /*0012*/ 	.short	0x0014
        /*0014*/ 	.byte	0x00, 0xf0, 0x11, 0x00


	//----- nvinfo : EIATTR_KPARAM_INFO
	.align		4
.L_47:
        /*0018*/ 	.byte	0x04, 0x17
        /*001a*/ 	.short	(.L_49 - .L_48)
.L_48:
        /*001c*/ 	.word	0x00000000
        /*0020*/ 	.short	0x0002
        /*0022*/ 	.short	0x0010
        /*0024*/ 	.byte	0x00, 0xf0, 0x11, 0x00


	//----- nvinfo : EIATTR_KPARAM_INFO
	.align		4
.L_49:
        /*0028*/ 	.byte	0x04, 0x17
        /*002a*/ 	.short	(.L_51 - .L_50)
.L_50:
        /*002c*/ 	.word	0x00000000
        /*0030*/ 	.short	0x0001
        /*0032*/ 	.short	0x0008
        /*0034*/ 	.byte	0x00, 0xf5, 0x21, 0x00


	//----- nvinfo : EIATTR_KPARAM_INFO
	.align		4
.L_51:
        /*0038*/ 	.byte	0x04, 0x17
        /*003a*/ 	.short	(.L_53 - .L_52)
.L_52:
        /*003c*/ 	.word	0x00000000
        /*0040*/ 	.short	0x0000
        /*0042*/ 	.short	0x0000
        /*0044*/ 	.byte	0x00, 0xf5, 0x21, 0x00


	//----- nvinfo : EIATTR_SPARSE_MMA_MASK
	.align		4
.L_53:
        /*0048*/ 	.byte	0x03, 0x50
        /*004a*/ 	.short	0x0000


	//----- nvinfo : EIATTR_MAXREG_COUNT
	.align		4
        /*004c*/ 	.byte	0x03, 0x1b
        /*004e*/ 	.short	0x00ff


	//----- nvinfo : EIATTR_MERCURY_ISA_VERSION
	.align		4
        /*0050*/ 	.byte	0x03, 0x5f
        /*0052*/ 	.short	0x0101


	//----- nvinfo : EIATTR_VRC_CTA_INIT_COUNT
	.align		4
        /*0054*/ 	.byte	0x02, 0x4a
	.zero		1
	.zero		1


	//----- nvinfo : EIATTR_EXIT_INSTR_OFFSETS
	.align		4
        /*0058*/ 	.byte	0x04, 0x1c
        /*005a*/ 	.short	(.L_55 - .L_54)


	//   ....[0]....
.L_54:
        /*005c*/ 	.word	0x00000070


	//   ....[1]....
        /*0060*/ 	.word	0x00001630


	//   ....[2]....
        /*0064*/ 	.word	0x000026e0


	//   ....[3]....
        /*0068*/ 	.word	0x00002f40


	//   ....[4]....
        /*006c*/ 	.word	0x000033c0


	//   ....[5]....
        /*0070*/ 	.word	0x00003540


	//----- nvinfo : EIATTR_CRS_STACK_SIZE
	.align		4
.L_55:
        /*0074*/ 	.byte	0x04, 0x1e
        /*0076*/ 	.short	(.L_57 - .L_56)
.L_56:
        /*0078*/ 	.word	0x00000000


	//----- nvinfo : EIATTR_CBANK_PARAM_SIZE
	.align		4
.L_57:
        /*007c*/ 	.byte	0x03, 0x19
        /*007e*/ 	.short	0x0018


	//----- nvinfo : EIATTR_PARAM_CBANK
	.align		4
        /*0080*/ 	.byte	0x04, 0x0a
        /*0082*/ 	.short	(.L_59 - .L_58)
	.align		4
.L_58:
        /*0084*/ 	.word	index@(.nv.constant0._Z14shared_softmaxPfS_ii)
        /*0088*/ 	.short	0x0380
        /*008a*/ 	.short	0x0018


	//----- nvinfo : EIATTR_SW_WAR
	.align		4
.L_59:
        /*008c*/ 	.byte	0x04, 0x36
        /*008e*/ 	.short	(.L_61 - .L_60)
.L_60:
        /*0090*/ 	.word	0x00000008
.L_61:


//--------------------- .nv.info._Z21shared_compute_scoresPfS_S_iii --------------------------
	.section	.nv.info._Z21shared_compute_scoresPfS_S_iii,"",@"SHT_CUDA_INFO"
	.sectionflags	@""
	.align	4


	//----- nvinfo : EIATTR_CUDA_API_VERSION
	.align		4
        /*0000*/ 	.byte	0x04, 0x37
        /*0002*/ 	.short	(.L_63 - .L_62)
.L_62:
        /*0004*/ 	.word	0x00000082


	//----- nvinfo : EIATTR_KPARAM_INFO
	.align		4
.L_63:
        /*0008*/ 	.byte	0x04, 0x17
        /*000a*/ 	.short	(.L_65 - .L_64)
.L_64:
        /*000c*/ 	.word	0x00000000
        /*0010*/ 	.short	0x0005
        /*0012*/ 	.short	0x0020
        /*0014*/ 	.byte	0x00, 0xf0, 0x11, 0x00


	//----- nvinfo : EIATTR_KPARAM_INFO
	.align		4
.L_65:
        /*0018*/ 	.byte	0x04, 0x17
        /*001a*/ 	.short	(.L_67 - .L_66)
.L_66:
        /*001c*/ 	.word	0x00000000
        /*0020*/ 	.short	0x0004
        /*0022*/ 	.short	0x001c
        /*0024*/ 	.byte	0x00, 0xf0, 0x11, 0x00


	//----- nvinfo : EIATTR_KPARAM_INFO
	.align		4
.L_67:
        /*0028*/ 	.byte	0x04, 0x17
        /*002a*/ 	.short	(.L_69 - .L_68)
.L_68:
        /*002c*/ 	.word	0x00000000
        /*0030*/ 	.short	0x0003
        /*0032*/ 	.short	0x0018
        /*0034*/ 	.byte	0x00, 0xf0, 0x11, 0x00


	//----- nvinfo : EIATTR_KPARAM_INFO
	.align		4
.L_69:
        /*0038*/ 	.byte	0x04, 0x17
        /*003a*/ 	.short	(.L_71 - .L_70)
.L_70:
        /*003c*/ 	.word	0x00000000
        /*0040*/ 	.short	0x0002
        /*0042*/ 	.short	0x0010
        /*0044*/ 	.byte	0x00, 0xf5, 0x21, 0x00


	//----- nvinfo : EIATTR_KPARAM_INFO
	.align		4
.L_71:
        /*0048*/ 	.byte	0x04, 0x17
        /*004a*/ 	.short	(.L_73 - .L_72)
.L_72:
        /*004c*/ 	.word	0x00000000
        /*0050*/ 	.short	0x0001
        /*0052*/ 	.short	0x0008
        /*0054*/ 	.byte	0x00, 0xf5, 0x21, 0x00


	//----- nvinfo : EIATTR_KPARAM_INFO
	.align		4
.L_73:
        /*0058*/ 	.byte	0x04, 0x17
        /*005a*/ 	.short	(.L_75 - .L_74)
.L_74:
        /*005c*/ 	.word	0x00000000
        /*0060*/ 	.short	0x0000
        /*0062*/ 	.short	0x0000
        /*0064*/ 	.byte	0x00, 0xf5, 0x21, 0x00


	//----- nvinfo : EIATTR_SPARSE_MMA_MASK
	.align		4
.L_75:
        /*0068*/ 	.byte	0x03, 0x50
        /*006a*/ 	.short	0x0000


	//----- nvinfo : EIATTR_MAXREG_COUNT
	.align		4
        /*006c*/ 	.byte	0x03, 0x1b
        /*006e*/ 	.short	0x00ff


	//----- nvinfo : EIATTR_NUM_BARRIERS
	.align		4
        /*0070*/ 	.byte	0x02, 0x4c
        /*0072*/ 	.byte	0x01
	.zero		1


	//----- nvinfo : EIATTR_MERCURY_ISA_VERSION
	.align		4
        /*0074*/ 	.byte	0x03, 0x5f
        /*0076*/ 	.short	0x0101


	//----- nvinfo : EIATTR_VRC_CTA_INIT_COUNT
	.align		4
        /*0078*/ 	.byte	0x02, 0x4a
	.zero		1
	.zero		1


	//----- nvinfo : EIATTR_EXIT_INSTR_OFFSETS
	.align		4
        /*007c*/ 	.byte	0x04, 0x1c
        /*007e*/ 	.short	(.L_77 - .L_76)


	//   ....[0]....
.L_76:
        /*0080*/ 	.word	0x00000d70


	//   ....[1]....
        /*0084*/ 	.word	0x00000f80


	//----- nvinfo : EIATTR_CRS_STACK_SIZE
	.align		4
.L_77:
        /*0088*/ 	.byte	0x04, 0x1e
        /*008a*/ 	.short	(.L_79 - .L_78)
.L_78:
        /*008c*/ 	.word	0x00000000


	//----- nvinfo : EIATTR_CBANK_PARAM_SIZE
	.align		4
.L_79:
        /*0090*/ 	.byte	0x03, 0x19
        /*0092*/ 	.short	0x0024


	//----- nvinfo : EIATTR_PARAM_CBANK
	.align		4
        /*0094*/ 	.byte	0x04, 0x0a
        /*0096*/ 	.short	(.L_81 - .L_80)
	.align		4
.L_80:
        /*0098*/ 	.word	index@(.nv.constant0._Z21shared_compute_scoresPfS_S_iii)
        /*009c*/ 	.short	0x0380
        /*009e*/ 	.short	0x0024


	//----- nvinfo : EIATTR_SW_WAR
	.align		4
.L_81:
        /*00a0*/ 	.byte	0x04, 0x36
        /*00a2*/ 	.short	(.L_83 - .L_82)
.L_82:
        /*00a4*/ 	.word	0x00000008
.L_83:


//--------------------- .nv.callgraph             --------------------------
	.section	.nv.callgraph,"",@"SHT_CUDA_CALLGRAPH"
	.align	4
	.sectionentsize	8
	.align		4
        /*0000*/ 	.word	0x00000000
	.align		4
        /*0004*/ 	.word	0xffffffff
	.align		4
        /*0008*/ 	.word	0x00000000
	.align		4
        /*000c*/ 	.word	0xfffffffe
	.align		4
        /*0010*/ 	.word	0x00000000
	.align		4
        /*0014*/ 	.word	0xfffffffd
	.align		4
        /*0018*/ 	.word	0x00000000
	.align		4
        /*001c*/ 	.word	0xfffffffc


//--------------------- .text._Z21shared_compute_outputPfS_S_iii --------------------------
	.section	.text._Z21shared_compute_outputPfS_S_iii,"ax",@progbits
	.align	128
        .global         _Z21shared_compute_outputPfS_S_iii
        .type           _Z21shared_compute_outputPfS_S_iii,@function
        .size           _Z21shared_compute_outputPfS_S_iii,(.L_x_112 - _Z21shared_compute_outputPfS_S_iii)
        .other          _Z21shared_compute_outputPfS_S_iii,@"STO_CUDA_ENTRY STV_DEFAULT"
_Z21shared_compute_outputPfS_S_iii:
.text._Z21shared_compute_outputPfS_S_iii:
[----:B------:R-:W-:Y:S01]  /*0000*/  LDC R1, c[0x0][0x37c] ;  /* 0x0000df00ff017b82 */ /* 0x000fe20000000800 */
[----:B------:R-:W0:Y:S01]  /*0010*/  S2R R2, SR_CTAID.Y ;  /* 0x0000000000027919 */ /* 0x000e220000002600 */
[----:B------:R-:W1:Y:S01]  /*0020*/  LDCU UR10, c[0x0][0x39c] ;  /* 0x00007380ff0a77ac */ /* 0x000e620008000800 */
[----:B------:R-:W-:Y:S01]  /*0030*/  HFMA2 R21, -RZ, RZ, 0, 0 ;  /* 0x00000000ff157431 */ /* 0x000fe200000001ff */
[----:B------:R-:W0:Y:S01]  /*0040*/  S2R R0, SR_TID.Y ;  /* 0x0000000000007919 */ /* 0x000e220000002200 */
[----:B------:R-:W2:Y:S01]  /*0050*/  LDCU UR14, c[0x0][0x3a0] ;  /* 0x00007400ff0e77ac */ /* 0x000ea20008000800 */
[----:B------:R-:W3:Y:S01]  /*0060*/  S2R R4, SR_CTAID.X ;  /* 0x0000000000047919 */ /* 0x000ee20000002500 */
[----:B------:R-:W4:Y:S01]  /*0070*/  LDCU.64 UR8, c[0x0][0x358] ;  /* 0x00006b00ff0877ac */ /* 0x000f220008000a00 */
[----:B------:R-:W3:Y:S01]  /*0080*/  S2R R13, SR_TID.X ;  /* 0x00000000000d7919 */ /* 0x000ee20000002100 */
[----:B-1----:R-:W-:Y:S01]  /*0090*/  UISETP.GE.AND UP0, UPT, UR10, 0x1, UPT ;  /* 0x000000010a00788c */ /* 0x002fe2000bf06270 */
[----:B0-----:R-:W-:-:S02]  /*00a0*/  LEA R2, R2, R0, 0x4 ;  /* 0x0000000002027211 */ /* 0x001fc400078e20ff */
[----:B---3--:R-:W-:-:S06]  /*00b0*/  LEA R3, R4, R13, 0x4 ;  /* 0x0000000d04037211 */ /* 0x008fcc00078e20ff */
[----:B--2-4-:R-:W-:Y:S05]  /*00c0*/  BRA.U !UP0, `(.L_x_0) ;  /* 0x0000000508387547 */ /* 0x014fea000b800000 */
[----:B------:R-:W0:Y:S01]  /*00d0*/  S2UR UR7, SR_CgaCtaId ;  /* 0x00000000000779c3 */ /* 0x000e220000008800 */
[----:B------:R-:W1:Y:S01]  /*00e0*/  LDCU UR11, c[0x0][0x3a0] ;  /* 0x00007400ff0b77ac */ /* 0x000e620008000800 */
[----:B------:R-:W-:Y:S01]  /*00f0*/  MOV R21, RZ ;  /* 0x000000ff00157202 */ /* 0x000fe20000000f00 */
[----:B------:R-:W-:Y:S01]  /*0100*/  IMAD R12, R2, UR10, R13 ;  /* 0x0000000a020c7c24 */ /* 0x000fe2000f8e020d */
[----:B------:R-:W-:Y:S01]  /*0110*/  UMOV UR5, 0x400 ;  /* 0x0000040000057882 */ /* 0x000fe20000000000 */
[----:B------:R-:W-:-:S03]  /*0120*/  UIADD3 UR4, UPT, UPT, UR10, 0xf, URZ ;  /* 0x0000000f0a047890 */ /* 0x000fc6000fffe0ff */
[----:B------:R-:W2:Y:S01]  /*0130*/  LDC R14, c[0x0][0x3a0] ;  /* 0x0000e800ff0e7b82 */ /* 0x000ea20000000800 */
[----:B------:R-:W-:Y:S02]  /*0140*/  UIADD3 UR6, UPT, UPT, UR5, 0x400, URZ ;  /* 0x0000040005067890 */ /* 0x000fe4000fffe0ff */
[----:B------:R-:W-:Y:S01]  /*0150*/  USHF.R.U32.HI UR4, URZ, 0x4, UR4 ;  /* 0x00000004ff047899 */ /* 0x000fe20008011604 */
[----:B------:R-:W3:Y:S03]  /*0160*/  LDCU.64 UR12, c[0x0][0x398] ;  /* 0x00007300ff0c77ac */ /* 0x000ee60008000a00 */
[----:B------:R-:W-:Y:S01]  /*0170*/  UIADD3 UR4, UPT, UPT, -UR4, URZ, URZ ;  /* 0x000000ff04047290 */ /* 0x000fe2000fffe1ff */
[----:B-1----:R-:W-:Y:S01]  /*0180*/  IMAD R19, R0, UR11, R13 ;  /* 0x0000000b00137c24 */ /* 0x002fe2000f8e020d */
[----:B0-----:R-:W-:-:S04]  /*0190*/  ULEA UR5, UR7, UR5, 0x18 ;  /* 0x0000000507057291 */ /* 0x001fc8000f8ec0ff */
[----:B------:R-:W-:Y:S01]  /*01a0*/  LEA R19, R4, R19, 0x4 ;  /* 0x0000001304137211 */ /* 0x000fe200078e20ff */
[----:B------:R-:W-:Y:S01]  /*01b0*/  ULEA UR6, UR7, UR6, 0x18 ;  /* 0x0000000607067291 */ /* 0x000fe2000f8ec0ff */
[----:B------:R-:W-:-:S05]  /*01c0*/  LEA R16, R0, UR5, 0x6 ;  /* 0x0000000500107c11 */ /* 0x000fca000f8e30ff */
[C---:B------:R-:W-:Y:S02]  /*01d0*/  LEA R17, R13.reuse, UR6, 0x2 ;  /* 0x000000060d117c11 */ /* 0x040fe4000f8e10ff */
[----:B------:R-:W-:Y:S02]  /*01e0*/  LEA R18, R13, R16, 0x2 ;  /* 0x000000100d127211 */ /* 0x000fe400078e10ff */
[----:B---3--:R-:W-:-:S07]  /*01f0*/  LEA R15, R0, R17, 0x6 ;  /* 0x00000011000f7211 */ /* 0x008fce00078e30ff */
.L_x_1:
[----:B------:R-:W-:Y:S01]  /*0200*/  ISETP.GE.U32.AND P1, PT, R13, UR13, PT ;  /* 0x0000000d0d007c0c */ /* 0x000fe2000bf26070 */
[----:B------:R-:W-:Y:S01]  /*0210*/  HFMA2 R22, -RZ, RZ, 0, 0 ;  /* 0x00000000ff167431 */ /* 0x000fe200000001ff */
[----:B------:R-:W-:Y:S02]  /*0220*/  ISETP.GE.U32.AND P0, PT, R0, UR13, PT ;  /* 0x0000000d00007c0c */ /* 0x000fe4000bf06070 */
[----:B------:R-:W-:Y:S02]  /*0230*/  ISETP.GE.OR P1, PT, R2, UR12, P1 ;  /* 0x0000000c02007c0c */ /* 0x000fe40008f26670 */
[----:B--2---:R-:W-:Y:S02]  /*0240*/  ISETP.GE.OR P0, PT, R3, R14, P0 ;  /* 0x0000000e0300720c */ /* 0x004fe40000706670 */
[----:B------:R-:W-:-:S09]  /*0250*/  MOV R29, RZ ;  /* 0x000000ff001d7202 */ /* 0x000fd20000000f00 */
[----:B------:R-:W0:Y:S08]  /*0260*/  @!P1 LDC.64 R6, c[0x0][0x380] ;  /* 0x0000e000ff069b82 */ /* 0x000e300000000a00 */
[----:B------:R-:W1:Y:S01]  /*0270*/  @!P0 LDC.64 R4, c[0x0][0x388] ;  /* 0x0000e200ff048b82 */ /* 0x000e620000000a00 */
[----:B0-----:R-:W-:-:S05]  /*0280*/  @!P1 IMAD.WIDE.U32 R6, R12, 0x4, R6 ;  /* 0x000000040c069825 */ /* 0x001fca00078e0006 */
[----:B------:R-:W2:Y:S01]  /*0290*/  @!P1 LDG.E R29, desc[UR8][R6.64] ;  /* 0x00000008061d9981 */ /* 0x000ea2000c1e1900 */
[----:B-1----:R-:W-:-:S05]  /*02a0*/  @!P0 IMAD.WIDE.U32 R24, R19, 0x4, R4 ;  /* 0x0000000413188825 */ /* 0x002fca00078e0004 */
[----:B------:R-:W3:Y:S01]  /*02b0*/  @!P0 LDG.E R22, desc[UR8][R24.64] ;  /* 0x0000000818168981 */ /* 0x000ee2000c1e1900 */
[----:B------:R-:W-:-:S04]  /*02c0*/  UIADD3 UR4, UPT, UPT, UR4, 0x1, URZ ;  /* 0x0000000104047890 */ /* 0x000fc8000fffe0ff */
[----:B------:R-:W-:Y:S01]  /*02d0*/  UISETP.NE.AND UP0, UPT, UR4, URZ, UPT ;  /* 0x000000ff0400728c */ /* 0x000fe2000bf05270 */
[----:B------:R-:W-:Y:S02]  /*02e0*/  IADD3 R0, PT, PT, R0, 0x10, RZ ;  /* 0x0000001000007810 */ /* 0x000fe40007ffe0ff */
[----:B------:R-:W-:Y:S02]  /*02f0*/  IADD3 R13, PT, PT, R13, 0x10, RZ ;  /* 0x000000100d0d7810 */ /* 0x000fe40007ffe0ff */
[----:B------:R-:W-:Y:S02]  /*0300*/  IADD3 R12, PT, PT, R12, 0x10, RZ ;  /* 0x000000100c0c7810 */ /* 0x000fe40007ffe0ff */
[----:B------:R-:W-:Y:S01]  /*0310*/  LEA R19, R14, R19, 0x4 ;  /* 0x000000130e137211 */ /* 0x000fe200078e20ff */
[----:B--2---:R-:W-:Y:S04]  /*0320*/  STS [R18], R29 ;  /* 0x0000001d12007388 */ /* 0x004fe80000000800 */
[----:B---3--:R-:W-:Y:S01]  /*0330*/  STS [R15], R22 ;  /* 0x000000160f007388 */ /* 0x008fe20000000800 */
[----:B------:R-:W-:Y:S06]  /*0340*/  BAR.SYNC.DEFER_BLOCKING 0x0 ;  /* 0x0000000000007b1d */ /* 0x000fec0000010000 */
[----:B------:R-:W-:Y:S04]  /*0350*/  LDS R28, [R17] ;  /* 0x00000000111c7984 */ /* 0x000fe80000000800 */
[----:B------:R-:W0:Y:S04]  /*0360*/  LDS.128 R8, [R16] ;  /* 0x0000000010087984 */ /* 0x000e280000000c00 */
[----:B------:R-:W1:Y:S04]  /*0370*/  LDS R29, [R17+0x40] ;  /* 0x00004000111d7984 */ /* 0x000e680000000800 */
[----:B------:R-:W2:Y:S04]  /*0380*/  LDS R27, [R17+0x80] ;  /* 0x00008000111b7984 */ /* 0x000ea80000000800 */
[----:B------:R-:W3:Y:S04]  /*0390*/  LDS R26, [R17+0xc0] ;  /* 0x0000c000111a7984 */ /* 0x000ee80000000800 */
[----:B------:R-:W-:Y:S04]  /*03a0*/  LDS R23, [R17+0x100] ;  /* 0x0001000011177984 */ /* 0x000fe80000000800 */
[----:B------:R-:W4:Y:S04]  /*03b0*/  LDS.128 R4, [R16+0x10] ;  /* 0x0000100010047984 */ /* 0x000f280000000c00 */
[----:B------:R-:W5:Y:S04]  /*03c0*/  LDS R20, [R17+0x140] ;  /* 0x0001400011147984 */ /* 0x000f680000000800 */
[----:B------:R-:W5:Y:S04]  /*03d0*/  LDS R25, [R17+0x180] ;  /* 0x0001800011197984 */ /* 0x000f680000000800 */
[----:B------:R-:W5:Y:S04]  /*03e0*/  LDS R22, [R17+0x1c0] ;  /* 0x0001c00011167984 */ /* 0x000f680000000800 */
[----:B------:R-:W-:Y:S01]  /*03f0*/  LDS R24, [R17+0x240] ;  /* 0x0002400011187984 */ /* 0x000fe20000000800 */
[----:B0-----:R-:W-:-:S03]  /*0400*/  FFMA R8, R8, R28, R21 ;  /* 0x0000001c08087223 */ /* 0x001fc60000000015 */
[----:B------:R-:W-:Y:S01]  /*0410*/  LDS R21, [R17+0x200] ;  /* 0x0002000011157984 */ /* 0x000fe20000000800 */
[----:B-1----:R-:W-:-:S04]  /*0420*/  FFMA R8, R29, R9, R8 ;  /* 0x000000091d087223 */ /* 0x002fc80000000008 */
[----:B--2---:R-:W-:-:S04]  /*0430*/  FFMA R27, R27, R10, R8 ;  /* 0x0000000a1b1b7223 */ /* 0x004fc80000000008 */
[----:B---3--:R-:W-:Y:S02]  /*0440*/  FFMA R27, R26, R11, R27 ;  /* 0x0000000b1a1b7223 */ /* 0x008fe4000000001b */
[----:B------:R-:W0:Y:S02]  /*0450*/  LDS.128 R8, [R16+0x20] ;  /* 0x0000200010087984 */ /* 0x000e240000000c00 */
[----:B----4-:R-:W-:-:S04]  /*0460*/  FFMA R23, R4, R23, R27 ;  /* 0x0000001704177223 */ /* 0x010fc8000000001b */
[----:B-----5:R-:W-:Y:S02]  /*0470*/  FFMA R20, R20, R5, R23 ;  /* 0x0000000514147223 */ /* 0x020fe40000000017 */
[----:B------:R-:W1:Y:S02]  /*0480*/  LDS R23, [R17+0x280] ;  /* 0x0002800011177984 */ /* 0x000e640000000800 */
[----:B------:R-:W-:Y:S02]  /*0490*/  FFMA R25, R25, R6, R20 ;  /* 0x0000000619197223 */ /* 0x000fe40000000014 */
[----:B------:R-:W2:Y:S02]  /*04a0*/  LDS R20, [R17+0x2c0] ;  /* 0x0002c00011147984 */ /* 0x000ea40000000800 */
[----:B------:R-:W-:Y:S02]  /*04b0*/  FFMA R27, R22, R7, R25 ;  /* 0x00000007161b7223 */ /* 0x000fe40000000019 */
[----:B------:R-:W-:Y:S04]  /*04c0*/  LDS R25, [R17+0x300] ;  /* 0x0003000011197984 */ /* 0x000fe80000000800 */
[----:B------:R-:W3:Y:S04]  /*04d0*/  LDS.128 R4, [R16+0x30] ;  /* 0x0000300010047984 */ /* 0x000ee80000000c00 */
[----:B------:R-:W4:Y:S01]  /*04e0*/  LDS R22, [R17+0x340] ;  /* 0x0003400011167984 */ /* 0x000f220000000800 */
[----:B0-----:R-:W-:-:S03]  /*04f0*/  FFMA R27, R8, R21, R27 ;  /* 0x00000015081b7223 */ /* 0x001fc6000000001b */
[----:B------:R-:W0:Y:S04]  /*0500*/  LDS R21, [R17+0x380] ;  /* 0x0003800011157984 */ /* 0x000e280000000800 */
[----:B------:R-:W5:Y:S01]  /*0510*/  LDS R8, [R17+0x3c0] ;  /* 0x0003c00011087984 */ /* 0x000f620000000800 */
[----:B------:R-:W-:-:S04]  /*0520*/  FFMA R24, R24, R9, R27 ;  /* 0x0000000918187223 */ /* 0x000fc8000000001b */
[----:B-1----:R-:W-:-:S04]  /*0530*/  FFMA R23, R23, R10, R24 ;  /* 0x0000000a17177223 */ /* 0x002fc80000000018 */
[----:B--2---:R-:W-:-:S04]  /*0540*/  FFMA R11, R20, R11, R23 ;  /* 0x0000000b140b7223 */ /* 0x004fc80000000017 */
[----:B---3--:R-:W-:-:S04]  /*0550*/  FFMA R11, R4, R25, R11 ;  /* 0x00000019040b7223 */ /* 0x008fc8000000000b */
[----:B----4-:R-:W-:-:S04]  /*0560*/  FFMA R22, R22, R5, R11 ;  /* 0x0000000516167223 */ /* 0x010fc8000000000b */
[----:B0-----:R-:W-:-:S04]  /*0570*/  FFMA R21, R21, R6, R22 ;  /* 0x0000000615157223 */ /* 0x001fc80000000016 */
[----:B-----5:R-:W-:Y:S01]  /*0580*/  FFMA R21, R8, R7, R21 ;  /* 0x0000000708157223 */ /* 0x020fe20000000015 */
[----:B------:R-:W-:Y:S06]  /*0590*/  BAR.SYNC.DEFER_BLOCKING 0x0 ;  /* 0x0000000000007b1d */ /* 0x000fec0000010000 */
[----:B------:R-:W-:Y:S05]  /*05a0*/  BRA.U UP0, `(.L_x_1) ;  /* 0xfffffffd00147547 */ /* 0x000fea000b83ffff */
.L_x_0:
[----:B------:R-:W0:Y:S01]  /*05b0*/  LDCU UR4, c[0x0][0x398] ;  /* 0x00007300ff0477ac */ /* 0x000e220008000800 */
[----:B------:R-:W-:-:S04]  /*05c0*/  ISETP.GE.AND P0, PT, R3, UR14, PT ;  /* 0x0000000e03007c0c */ /* 0x000fc8000bf06270 */
[----:B0-----:R-:W-:-:S13]  /*05d0*/  ISETP.GE.OR P0, PT, R2, UR4, P0 ;  /* 0x0000000402007c0c */ /* 0x001fda0008706670 */
[----:B------:R-:W-:Y:S05]  /*05e0*/  @P0 EXIT ;  /* 0x000000000000094d */ /* 0x000fea0003800000 */
[----:B------:R-:W0:Y:S01]  /*05f0*/  LDC.64 R4, c[0x0][0x390] ;  /* 0x0000e400ff047b82 */ /* 0x000e220000000a00 */
[----:B------:R-:W-:-:S04]  /*0600*/  IMAD R3, R2, UR14, R3 ;  /* 0x0000000e02037c24 */ /* 0x000fc8000f8e0203 */
[----:B0-----:R-:W-:-:S05]  /*0610*/  IMAD.WIDE R2, R3, 0x4, R4 ;  /* 0x0000000403027825 */ /* 0x001fca00078e0204 */
[----:B------:R-:W-:Y:S01]  /*0620*/  STG.E desc[UR8][R2.64], R21 ;  /* 0x0000001502007986 */ /* 0x000fe2000c101908 */
[----:B------:R-:W-:Y:S05]  /*0630*/  EXIT ;  /* 0x000000000000794d */ /* 0x000fea0003800000 */
.L_x_2:
[----:B------:R-:W-:-:S00]  /*0640*/  BRA `(.L_x_2) ;  /* 0xfffffffc00fc7947 */ /* 0x000fc0000383ffff */
[----:B------:R-:W-:-:S00]  /*0650*/  NOP ;  /* 0x0000000000007918 */ /* 0x000fc00000000000 */
        /* <DEDUP_REMOVED lines=10> */
.L_x_112:


//--------------------- .text._Z14shared_softmaxPfS_ii --------------------------
	.section	.text._Z14shared_softmaxPfS_ii,"ax",@progbits
	.align	128
        .global         _Z14shared_softmaxPfS_ii
        .type           _Z14shared_softmaxPfS_ii,@function
        .size           _Z14shared_softmaxPfS_ii,(.L_x_109 - _Z14shared_softmaxPfS_ii)
        .other          _Z14shared_softmaxPfS_ii,@"STO_CUDA_ENTRY STV_DEFAULT"
_Z14shared_softmaxPfS_ii:
.text._Z14shared_softmaxPfS_ii:
[----:B------:R-:W-:Y:S01]  /*0000*/  LDC R1, c[0x0][0x37c] ;  /* 0x0000df00ff017b82 */ /* 0x000fe20000000800 */
[----:B------:R-:W0:Y:S07]  /*0010*/  S2R R3, SR_TID.X ;  /* 0x0000000000037919 */ /* 0x000e2e0000002100 */
[----:B------:R-:W0:Y:S01]  /*0020*/  S2UR UR4, SR_CTAID.X ;  /* 0x00000000000479c3 */ /* 0x000e220000002500 */
[----:B------:R-:W1:Y:S07]  /*0030*/  LDCU UR5, c[0x0][0x390] ;  /* 0x00007200ff0577ac */ /* 0x000e6e0008000800 */
[----:B------:R-:W0:Y:S02]  /*0040*/  LDC R2, c[0x0][0x360] ;  /* 0x0000d800ff027b82 */ /* 0x000e240000000800 */
[----:B0-----:R-:W-:-:S05]  /*0050*/  IMAD R2, R2, UR4, R3 ;  /* 0x0000000402027c24 */ /* 0x001fca000f8e0203 */
[----:B-1----:R-:W-:-:S13]  /*0060*/  ISETP.GE.AND P0, PT, R2, UR5, PT ;  /* 0x0000000502007c0c */ /* 0x002fda000bf06270 */
[----:B------:R-:W-:Y:S05]  /*0070*/  @P0 EXIT ;  /* 0x000000000000094d */ /* 0x000fea0003800000 */
[----:B------:R-:W0:Y:S01]  /*0080*/  LDCU UR5, c[0x0][0x394] ;  /* 0x00007280ff0577ac */ /* 0x000e220008000800 */
[----:B------:R-:W-:Y:S01]  /*0090*/  HFMA2 R0, -RZ, RZ, -10824, -13904 ;  /* 0xf149f2caff007431 */ /* 0x000fe200000001ff */
[----:B------:R-:W1:Y:S01]  /*00a0*/  LDCU.64 UR12, c[0x0][0x358] ;  /* 0x00006b00ff0c77ac */ /* 0x000e620008000a00 */
[----:B0-----:R-:W-:-:S09]  /*00b0*/  UISETP.GE.AND UP0, UPT, UR5, 0x1, UPT ;  /* 0x000000010500788c */ /* 0x001fd2000bf06270 */
[----:B-1----:R-:W-:Y:S05]  /*00c0*/  BRA.U !UP0, `(.L_x_3) ;  /* 0x0000000508747547 */ /* 0x002fea000b800000 */
[----:B------:R-:W-:Y:S02]  /*00d0*/  UISETP.GE.U32.AND UP1, UPT, UR5, 0x10, UPT ;  /* 0x000000100500788c */ /* 0x000fe4000bf26070 */
[----:B------:R-:W-:Y:S01]  /*00e0*/  IMAD R3, R2, UR5, RZ ;  /* 0x0000000502037c24 */ /* 0x000fe2000f8e02ff */
[----:B------:R-:W-:Y:S01]  /*00f0*/  ULOP3.LUT UR8, UR5, 0xf, URZ, 0xc0, !UPT ;  /* 0x0000000f05087892 */ /* 0x000fe2000f8ec0ff */
[----:B------:R-:W-:Y:S01]  /*0100*/  MOV R0, 0xf149f2ca ;  /* 0xf149f2ca00007802 */ /* 0x000fe20000000f00 */
[----:B------:R-:W-:Y:S02]  /*0110*/  UMOV UR4, URZ ;  /* 0x000000ff00047c82 */ /* 0x000fe40008000000 */
[----:B------:R-:W-:Y:S02]  /*0120*/  UISETP.NE.AND UP0, UPT, UR8, URZ, UPT ;  /* 0x000000ff0800728c */ /* 0x000fe4000bf05270 */
[----:B------:R-:W-:Y:S09]  /*0130*/  BRA.U !UP1, `(.L_x_4) ;  /* 0x0000000109987547 */ /* 0x000ff2000b800000 */
[----:B------:R-:W0:Y:S01]  /*0140*/  LDCU.64 UR6, c[0x0][0x380] ;  /* 0x00007000ff0677ac */ /* 0x000e220008000a00 */
[----:B------:R-:W-:Y:S02]  /*0150*/  MOV R0, 0xf149f2ca ;  /* 0xf149f2ca00007802 */ /* 0x000fe40000000f00 */
[----:B------:R-:W-:Y:S01]  /*0160*/  MOV R6, R3 ;  /* 0x0000000300067202 */ /* 0x000fe20000000f00 */
[----:B------:R-:W-:-:S04]  /*0170*/  ULOP3.LUT UR4, UR5, 0x7ffffff0, URZ, 0xc0, !UPT ;  /* 0x7ffffff005047892 */ /* 0x000fc8000f8ec0ff */
[----:B------:R-:W-:Y:S02]  /*0180*/  UIADD3 UR9, UPT, UPT, -UR4, URZ, URZ ;  /* 0x000000ff04097290 */ /* 0x000fe4000fffe1ff */
[----:B0-----:R-:W-:-:S04]  /*0190*/  UIADD3 UR5, UP1, UPT, UR6, 0x20, URZ ;  /* 0x0000002006057890 */ /* 0x001fc8000ff3e0ff */
[----:B------:R-:W-:-:S12]  /*01a0*/  UIADD3.X UR6, UPT, UPT, URZ, UR7, URZ, UP1, !UPT ;  /* 0x00000007ff067290 */ /* 0x000fd80008ffe4ff */
.L_x_5:
[----:B------:R-:W-:Y:S02]  /*01b0*/  MOV R4, UR5 ;  /* 0x0000000500047c02 */ /* 0x000fe40008000f00 */
[----:B------:R-:W-:-:S03]  /*01c0*/  MOV R5, UR6 ;  /* 0x0000000600057c02 */ /* 0x000fc60008000f00 */
[----:B------:R-:W-:-:S05]  /*01d0*/  IMAD.WIDE R4, R6, 0x4, R4 ;  /* 0x0000000406047825 */ /* 0x000fca00078e0204 */
[----:B------:R-:W2:Y:S04]  /*01e0*/  LDG.E R7, desc[UR12][R4.64+-0x20] ;  /* 0xffffe00c04077981 */ /* 0x000ea8000c1e1900 */
[----:B------:R-:W2:Y:S04]  /*01f0*/  LDG.E R8, desc[UR12][R4.64+-0x1c] ;  /* 0xffffe40c04087981 */ /* 0x000ea8000c1e1900 */
[----:B------:R-:W3:Y:S04]  /*0200*/  LDG.E R10, desc[UR12][R4.64+-0x18] ;  /* 0xffffe80c040a7981 */ /* 0x000ee8000c1e1900 */
[----:B------:R-:W3:Y:S04]  /*0210*/  LDG.E R9, desc[UR12][R4.64+-0x14] ;  /* 0xffffec0c04097981 */ /* 0x000ee8000c1e1900 */
[----:B------:R-:W4:Y:S04]  /*0220*/  LDG.E R12, desc[UR12][R4.64+-0x10] ;  /* 0xfffff00c040c7981 */ /* 0x000f28000c1e1900 */
[----:B------:R-:W4:Y:S04]  /*0230*/  LDG.E R11, desc[UR12][R4.64+-0xc] ;  /* 0xfffff40c040b7981 */ /* 0x000f28000c1e1900 */
[----:B------:R-:W5:Y:S04]  /*0240*/  LDG.E R14, desc[UR12][R4.64+-0x8] ;  /* 0xfffff80c040e7981 */ /* 0x000f68000c1e1900 */
        /* <DEDUP_REMOVED lines=8> */
[----:B------:R-:W5:Y:S01]  /*02d0*/  LDG.E R21, desc[UR12][R4.64+0x1c] ;  /* 0x00001c0c04157981 */ /* 0x000f62000c1e1900 */
[----:B------:R-:W-:Y:S01]  /*02e0*/  UIADD3 UR9, UPT, UPT, UR9, 0x10, URZ ;  /* 0x0000001009097890 */ /* 0x000fe2000fffe0ff */
[----:B------:R-:W-:-:S03]  /*02f0*/  IADD3 R6, PT, PT, R6, 0x10, RZ ;  /* 0x0000001006067810 */ /* 0x000fc60007ffe0ff */
[----:B------:R-:W-:Y:S01]  /*0300*/  UISETP.NE.AND UP1, UPT, UR9, URZ, UPT ;  /* 0x000000ff0900728c */ /* 0x000fe2000bf25270 */
[----:B--2---:R-:W-:-:S04]  /*0310*/  FMNMX3 R7, R0, R7, R8, !PT ;  /* 0x0000000700077276 */ /* 0x004fc80007800008 */
[----:B---3--:R-:W-:-:S04]  /*0320*/  FMNMX3 R7, R7, R10, R9, !PT ;  /* 0x0000000a07077276 */ /* 0x008fc80007800009 */
[----:B----4-:R-:W-:-:S04]  /*0330*/  FMNMX3 R7, R7, R12, R11, !PT ;  /* 0x0000000c07077276 */ /* 0x010fc8000780000b */
[----:B-----5:R-:W-:-:S04]  /*0340*/  FMNMX3 R7, R7, R14, R13, !PT ;  /* 0x0000000e07077276 */ /* 0x020fc8000780000d */
[----:B------:R-:W-:-:S04]  /*0350*/  FMNMX3 R7, R7, R16, R15, !PT ;  /* 0x0000001007077276 */ /* 0x000fc8000780000f */
[----:B------:R-:W-:-:S04]  /*0360*/  FMNMX3 R7, R7, R18, R17, !PT ;  /* 0x0000001207077276 */ /* 0x000fc80007800011 */
[----:B------:R-:W-:-:S04]  /*0370*/  FMNMX3 R7, R7, R20, R19, !PT ;  /* 0x0000001407077276 */ /* 0x000fc80007800013 */
[----:B------:R-:W-:Y:S01]  /*0380*/  FMNMX3 R0, R7, R22, R21, !PT ;  /* 0x0000001607007276 */ /* 0x000fe20007800015 */
[----:B------:R-:W-:Y:S06]  /*0390*/  BRA.U UP1, `(.L_x_5) ;  /* 0xfffffffd01847547 */ /* 0x000fec000b83ffff */
.L_x_4:
[----:B------:R-:W-:Y:S05]  /*03a0*/  BRA.U !UP0, `(.L_x_3) ;  /* 0x0000000108bc7547 */ /* 0x000fea000b800000 */
[----:B------:R-:W0:Y:S01]  /*03b0*/  LDCU UR5, c[0x0][0x394] ;  /* 0x00007280ff0577ac */ /* 0x000e220008000800 */
[----:B------:R-:W-:Y:S02]  /*03c0*/  UISETP.GE.U32.AND UP0, UPT, UR8, 0x8, UPT ;  /* 0x000000080800788c */ /* 0x000fe4000bf06070 */
[----:B0-----:R-:W-:-:S04]  /*03d0*/  ULOP3.LUT UR6, UR5, 0x7, URZ, 0xc0, !UPT ;  /* 0x0000000705067892 */ /* 0x001fc8000f8ec0ff */
[----:B------:R-:W-:-:S03]  /*03e0*/  UISETP.NE.AND UP1, UPT, UR6, URZ, UPT ;  /* 0x000000ff0600728c */ /* 0x000fc6000bf25270 */
[----:B------:R-:W-:Y:S08]  /*03f0*/  BRA.U !UP0, `(.L_x_6) ;  /* 0x0000000108407547 */ /* 0x000ff0000b800000 */
[----:B------:R-:W0:Y:S01]  /*0400*/  LDC.64 R4, c[0x0][0x380] ;  /* 0x0000e000ff047b82 */ /* 0x000e220000000a00 */
[----:B------:R-:W-:-:S05]  /*0410*/  IADD3 R7, PT, PT, R3, UR4, RZ ;  /* 0x0000000403077c10 */ /* 0x000fca000fffe0ff */
[----:B0-----:R-:W-:-:S05]  /*0420*/  IMAD.WIDE R4, R7, 0x4, R4 ;  /* 0x0000000407047825 */ /* 0x001fca00078e0204 */
[----:B------:R-:W2:Y:S04]  /*0430*/  LDG.E R7, desc[UR12][R4.64] ;  /* 0x0000000c04077981 */ /* 0x000ea8000c1e1900 */
[----:B------:R-:W2:Y:S04]  /*0440*/  LDG.E R6, desc[UR12][R4.64+0x4] ;  /* 0x0000040c04067981 */ /* 0x000ea8000c1e1900 */
[----:B------:R-:W3:Y:S04]  /*0450*/  LDG.E R9, desc[UR12][R4.64+0x8] ;  /* 0x0000080c04097981 */ /* 0x000ee8000c1e1900 */
[----:B------:R-:W3:Y:S04]  /*0460*/  LDG.E R8, desc[UR12][R4.64+0xc] ;  /* 0x00000c0c04087981 */ /* 0x000ee8000c1e1900 */
[----:B------:R-:W4:Y:S04]  /*0470*/  LDG.E R11, desc[UR12][R4.64+0x10] ;  /* 0x0000100c040b7981 */ /* 0x000f28000c1e1900 */
[----:B------:R-:W4:Y:S04]  /*0480*/  LDG.E R10, desc[UR12][R4.64+0x14] ;  /* 0x0000140c040a7981 */ /* 0x000f28000c1e1900 */
[----:B------:R-:W5:Y:S04]  /*0490*/  LDG.E R13, desc[UR12][R4.64+0x18] ;  /* 0x0000180c040d7981 */ /* 0x000f68000c1e1900 */
[----:B------:R-:W5:Y:S01]  /*04a0*/  LDG.E R12, desc[UR12][R4.64+0x1c] ;  /* 0x00001c0c040c7981 */ /* 0x000f62000c1e1900 */
[----:B------:R-:W-:Y:S01]  /*04b0*/  UIADD3 UR4, UPT, UPT, UR4, 0x8, URZ ;  /* 0x0000000804047890 */ /* 0x000fe2000fffe0ff */
[----:B--2---:R-:W-:-:S04]  /*04c0*/  FMNMX3 R6, R0, R7, R6, !PT ;  /* 0x0000000700067276 */ /* 0x004fc80007800006 */
[----:B---3--:R-:W-:-:S04]  /*04d0*/  FMNMX3 R6, R6, R9, R8, !PT ;  /* 0x0000000906067276 */ /* 0x008fc80007800008 */
[----:B----4-:R-:W-:-:S04]  /*04e0*/  FMNMX3 R6, R6, R11, R10, !PT ;  /* 0x0000000b06067276 */ /* 0x010fc8000780000a */
[----:B-----5:R-:W-:-:S07]  /*04f0*/  FMNMX3 R0, R6, R13, R12, !PT ;  /* 0x0000000d06007276 */ /* 0x020fce000780000c */
.L_x_6:
[----:B------:R-:W-:Y:S05]  /*0500*/  BRA.U !UP1, `(.L_x_3) ;  /* 0x0000000109647547 */ /* 0x000fea000b800000 */
[----:B------:R-:W-:Y:S02]  /*0510*/  UISETP.GE.U32.AND UP0, UPT, UR6, 0x4, UPT ;  /* 0x000000040600788c */ /* 0x000fe4000bf06070 */
[----:B------:R-:W-:-:S04]  /*0520*/  ULOP3.LUT UR5, UR5, 0x3, URZ, 0xc0, !UPT ;  /* 0x0000000305057892 */ /* 0x000fc8000f8ec0ff */
        /* <DEDUP_REMOVED lines=8> */
[----:B------:R-:W3:Y:S01]  /*05b0*/  LDG.E R8, desc[UR12][R4.64+0xc] ;  /* 0x00000c0c04087981 */ /* 0x000ee2000c1e1900 */
[----:B------:R-:W-:Y:S01]  /*05c0*/  UIADD3 UR4, UPT, UPT, UR4, 0x4, URZ ;  /* 0x0000000404047890 */ /* 0x000fe2000fffe0ff */
[----:B--2---:R-:W-:-:S04]  /*05d0*/  FMNMX3 R0, R0, R7, R6, !PT ;  /* 0x0000000700007276 */ /* 0x004fc80007800006 */
[----:B---3--:R-:W-:-:S07]  /*05e0*/  FMNMX3 R0, R0, R9, R8, !PT ;  /* 0x0000000900007276 */ /* 0x008fce0007800008 */
.L_x_7:
[----:B------:R-:W-:Y:S05]  /*05f0*/  BRA.U !UP1, `(.L_x_3) ;  /* 0x0000000109287547 */ /* 0x000fea000b800000 */
[----:B------:R-:W0:Y:S01]  /*0600*/  LDC.64 R6, c[0x0][0x380] ;  /* 0x0000e000ff067b82 */ /* 0x000e220000000a00 */
[----:B------:R-:W-:Y:S01]  /*0610*/  IADD3 R3, PT, PT, R3, UR4, RZ ;  /* 0x0000000403037c10 */ /* 0x000fe2000fffe0ff */
[----:B------:R-:W-:-:S12]  /*0620*/  UIADD3 UR5, UPT, UPT, -UR5, URZ, URZ ;  /* 0x000000ff05057290 */ /* 0x000fd8000fffe1ff */
.L_x_8:
[----:B0-----:R-:W-:-:S06]  /*0630*/  IMAD.WIDE R4, R3, 0x4, R6 ;  /* 0x0000000403047825 */ /* 0x001fcc00078e0206 */
[----:B------:R-:W2:Y:S01]  /*0640*/  LDG.E R5, desc[UR12][R4.64] ;  /* 0x0000000c04057981 */ /* 0x000ea2000c1e1900 */
[----:B------:R-:W-:Y:S01]  /*0650*/  UIADD3 UR5, UPT, UPT, UR5, 0x1, URZ ;  /* 0x0000000105057890 */ /* 0x000fe2000fffe0ff */
[----:B------:R-:W-:-:S03]  /*0660*/  IADD3 R3, PT, PT, R3, 0x1, RZ ;  /* 0x0000000103037810 */ /* 0x000fc60007ffe0ff */
[----:B------:R-:W-:Y:S01]  /*0670*/  UISETP.NE.AND UP0, UPT, UR5, URZ, UPT ;  /* 0x000000ff0500728c */ /* 0x000fe2000bf05270 */
[----:B--2---:R-:W-:-:S08]  /*0680*/  FMNMX R0, R5, R0, !PT ;  /* 0x0000000005007209 */ /* 0x004fd00007800000 */
[----:B------:R-:W-:Y:S05]  /*0690*/  BRA.U UP0, `(.L_x_8) ;  /* 0xfffffffd00e47547 */ /* 0x000fea000b83ffff */
.L_x_3:
[----:B------:R-:W0:Y:S01]  /*06a0*/  LDCU UR5, c[0x0][0x394] ;  /* 0x00007280ff0577ac */ /* 0x000e220008000800 */
[----:B------:R-:W-:Y:S01]  /*06b0*/  MOV R3, RZ ;  /* 0x000000ff00037202 */ /* 0x000fe20000000f00 */
[----:B0-----:R-:W-:-:S09]  /*06c0*/  UISETP.GE.AND UP0, UPT, UR5, 0x1, UPT ;  /* 0x000000010500788c */ /* 0x001fd2000bf06270 */
[----:B------:R-:W-:Y:S05]  /*06d0*/  BRA.U !UP0, `(.L_x_9) ;  /* 0x0000000d08cc7547 */ /* 0x000fea000b800000 */
[----:B------:R-:W-:Y:S01]  /*06e0*/  UISETP.GE.U32.AND UP1, UPT, UR5, 0x8, UPT ;  /* 0x000000080500788c */ /* 0x000fe2000bf26070 */
[----:B------:R-:W-:Y:S01]  /*06f0*/  HFMA2 R3, -RZ, RZ, 0, 0 ;  /* 0x00000000ff037431 */ /* 0x000fe200000001ff */
[----:B------:R-:W-:Y:S02]  /*0700*/  ULOP3.LUT UR14, UR5, 0x7, URZ, 0xc0, !UPT ;  /* 0x00000007050e7892 */ /* 0x000fe4000f8ec0ff */
[----:B------:R-:W-:Y:S01]  /*0710*/  IMAD R8, R2, UR5, RZ ;  /* 0x0000000502087c24 */ /* 0x000fe2000f8e02ff */
[----:B------:R-:W-:Y:S01]  /*0720*/  UMOV UR4, URZ ;  /* 0x000000ff00047c82 */ /* 0x000fe20008000000 */
[----:B------:R-:W-:-:S03]  /*0730*/  UISETP.NE.AND UP0, UPT, UR14, URZ, UPT ;  /* 0x000000ff0e00728c */ /* 0x000fc6000bf05270 */
[----:B------:R-:W-:Y:S08]  /*0740*/  BRA.U !UP1, `(.L_x_10) ;  /* 0x0000000509d47547 */ /* 0x000ff0000b800000 */
[----:B------:R-:W0:Y:S01]  /*0750*/  LDCU.128 UR8, c[0x0][0x380] ;  /* 0x00007000ff0877ac */ /* 0x000e220008000c00 */
[----:B------:R-:W-:Y:S02]  /*0760*/  MOV R3, RZ ;  /* 0x000000ff00037202 */ /* 0x000fe40000000f00 */
[----:B------:R-:W-:Y:S01]  /*0770*/  MOV R9, R8 ;  /* 0x0000000800097202 */ /* 0x000fe20000000f00 */
[----:B------:R-:W-:Y:S02]  /*0780*/  ULOP3.LUT UR4, UR5, 0x7ffffff8, URZ, 0xc0, !UPT ;  /* 0x7ffffff805047892 */ /* 0x000fe4000f8ec0ff */
[----:B0-----:R-:W-:Y:S02]  /*0790*/  UIADD3 UR7, UP1, UPT, UR8, 0x10, URZ ;  /* 0x0000001008077890 */ /* 0x001fe4000ff3e0ff */
[----:B------:R-:W-:Y:S02]  /*07a0*/  UIADD3 UR5, UP2, UPT, UR10, 0x10, URZ ;  /* 0x000000100a057890 */ /* 0x000fe4000ff5e0ff */
[----:B------:R-:W-:-:S02]  /*07b0*/  UIADD3 UR10, UPT, UPT, -UR4, URZ, URZ ;  /* 0x000000ff040a7290 */ /* 0x000fc4000fffe1ff */
[----:B------:R-:W-:Y:S02]  /*07c0*/  UIADD3.X UR8, UPT, UPT, URZ, UR9, URZ, UP1, !UPT ;  /* 0x00000009ff087290 */ /* 0x000fe40008ffe4ff */
[----:B------:R-:W-:-:S12]  /*07d0*/  UIADD3.X UR6, UPT, UPT, URZ, UR11, URZ, UP2, !UPT ;  /* 0x0000000bff067290 */ /* 0x000fd800097fe4ff */
.L_x_11:
[----:B------:R-:W-:Y:S02]  /*07e0*/  MOV R4, UR7 ;  /* 0x0000000700047c02 */ /* 0x000fe40008000f00 */
[----:B------:R-:W-:-:S03]  /*07f0*/  MOV R5, UR8 ;  /* 0x0000000800057c02 */ /* 0x000fc60008000f00 */
[----:B------:R-:W-:-:S05]  /*0800*/  IMAD.WIDE R4, R9, 0x4, R4 ;  /* 0x0000000409047825 */ /* 0x000fca00078e0204 */
[----:B-1----:R-:W2:Y:S01]  /*0810*/  LDG.E R7, desc[UR12][R4.64+-0x10] ;  /* 0xfffff00c04077981 */ /* 0x002ea2000c1e1900 */
[----:B------:R-:W-:Y:S01]  /*0820*/  HFMA2 R11, -RZ, RZ, 3.7421875, 0 ;  /* 0x437c0000ff0b7431 */ /* 0x000fe200000001ff */
[----:B------:R-:W-:Y:S01]  /*0830*/  MOV R10, 0x3bbb989d ;  /* 0x3bbb989d000a7802 */ /* 0x000fe20000000f00 */
[----:B--2---:R-:W-:-:S04]  /*0840*/  FADD R7, R7, -R0 ;  /* 0x8000000007077221 */ /* 0x004fc80000000000 */
[----:B------:R-:W-:-:S04]  /*0850*/  FFMA.SAT R6, R7, R10, 0.5 ;  /* 0x3f00000007067423 */ /* 0x000fc8000000200a */
[----:B------:R-:W-:-:S04]  /*0860*/  FFMA.RM R12, R6, R11, 12582913 ;  /* 0x4b400001060c7423 */ /* 0x000fc8000000400b */
[C---:B------:R-:W-:Y:S01]  /*0870*/  FADD R6, R12.reuse, -12583039 ;  /* 0xcb40007f0c067421 */ /* 0x040fe20000000000 */
[----:B------:R-:W-:-:S03]  /*0880*/  SHF.L.U32 R12, R12, 0x17, RZ ;  /* 0x000000170c0c7819 */ /* 0x000fc600000006ff */
[----:B------:R-:W-:-:S04]  /*0890*/  FFMA R6, R7, 1.4426950216293334961, -R6 ;  /* 0x3fb8aa3b07067823 */ /* 0x000fc80000000806 */
[----:B------:R-:W-:Y:S01]  /*08a0*/  FFMA R13, R7, 1.925963033500011079e-08, R6 ;  /* 0x32a57060070d7823 */ /* 0x000fe20000000006 */
[----:B------:R-:W-:Y:S02]  /*08b0*/  MOV R6, UR5 ;  /* 0x0000000500067c02 */ /* 0x000fe40008000f00 */
[----:B------:R-:W-:-:S03]  /*08c0*/  MOV R7, UR6 ;  /* 0x0000000600077c02 */ /* 0x000fc60008000f00 */
[----:B------:R-:W0:Y:S01]  /*08d0*/  MUFU.EX2 R13, R13 ;  /* 0x0000000d000d7308 */ /* 0x000e220000000800 */
[----:B------:R-:W-:-:S04]  /*08e0*/  IMAD.WIDE R6, R9, 0x4, R6 ;  /* 0x0000000409067825 */ /* 0x000fc800078e0206 */
[----:B0-----:R-:W-:-:S05]  /*08f0*/  FMUL R12, R12, R13 ;  /* 0x0000000d0c0c7220 */ /* 0x001fca0000400000 */
[----:B------:R0:W-:Y:S04]  /*0900*/  STG.E desc[UR12][R6.64+-0x10], R12 ;  /* 0xfffff00c06007986 */ /* 0x0001e8000c10190c */
[----:B------:R-:W2:Y:S02]  /*0910*/  LDG.E R15, desc[UR12][R4.64+-0xc] ;  /* 0xfffff40c040f7981 */ /* 0x000ea4000c1e1900 */
[----:B--2---:R-:W-:-:S04]  /*0920*/  FADD R15, R15, -R0 ;  /* 0x800000000f0f7221 */ /* 0x004fc80000000000 */
[----:B------:R-:W-:-:S04]  /*0930*/  FFMA.SAT R14, R15, R10, 0.5 ;  /* 0x3f0000000f0e7423 */ /* 0x000fc8000000200a */
[----:B------:R-:W-:-:S04]  /*0940*/  FFMA.RM R14, R14, R11, 12582913 ;  /* 0x4b4000010e0e7423 */ /* 0x000fc8000000400b */
[C---:B------:R-:W-:Y:S01]  /*0950*/  FADD R16, R14.reuse, -12583039 ;  /* 0xcb40007f0e107421 */ /* 0x040fe20000000000 */
[----:B------:R-:W-:-:S03]  /*0960*/  SHF.L.U32 R13, R14, 0x17, RZ ;  /* 0x000000170e0d7819 */ /* 0x000fc600000006ff */
[----:B------:R-:W-:-:S04]  /*0970*/  FFMA R16, R15, 1.4426950216293334961, -R16 ;  /* 0x3fb8aa3b0f107823 */ /* 0x000fc80000000810 */
[----:B------:R-:W-:-:S06]  /*0980*/  FFMA R16, R15, 1.925963033500011079e-08, R16 ;  /* 0x32a570600f107823 */ /* 0x000fcc0000000010 */
[----:B------:R-:W1:Y:S02]  /*0990*/  MUFU.EX2 R16, R16 ;  /* 0x0000001000107308 */ /* 0x000e640000000800 */
[----:B-1----:R-:W-:-:S05]  /*09a0*/  FMUL R13, R13, R16 ;  /* 0x000000100d0d7220 */ /* 0x002fca0000400000 */
[----:B------:R1:W-:Y:S04]  /*09b0*/  STG.E desc[UR12][R6.64+-0xc], R13 ;  /* 0xfffff40d06007986 */ /* 0x0003e8000c10190c */
[----:B------:R-:W2:Y:S02]  /*09c0*/  LDG.E R15, desc[UR12][R4.64+-0x8] ;  /* 0xfffff80c040f7981 */ /* 0x000ea4000c1e1900 */
[----:B--2---:R-:W-:-:S04]  /*09d0*/  FADD R15, R15, -R0 ;  /* 0x800000000f0f7221 */ /* 0x004fc80000000000 */
[----:B------:R-:W-:-:S04]  /*09e0*/  FFMA.SAT R14, R15, R10, 0.5 ;  /* 0x3f0000000f0e7423 */ /* 0x000fc8000000200a */
[----:B------:R-:W-:-:S04]  /*09f0*/  FFMA.RM R14, R14, R11, 12582913 ;  /* 0x4b4000010e0e7423 */ /* 0x000fc8000000400b */
[----:B------:R-:W-:-:S04]  /*0a00*/  FADD R18, R14, -12583039 ;  /* 0xcb40007f0e127421 */ /* 0x000fc80000000000 */
[----:B------:R-:W-:-:S04]  /*0a10*/  FFMA R18, R15, 1.4426950216293334961, -R18 ;  /* 0x3fb8aa3b0f127823 */ /* 0x000fc80000000812 */
[----:B------:R-:W-:Y:S01]  /*0a20*/  FFMA R18, R15, 1.925963033500011079e-08, R18 ;  /* 0x32a570600f127823 */ /* 0x000fe20000000012 */
[----:B------:R-:W-:-:S05]  /*0a30*/  SHF.L.U32 R15, R14, 0x17, RZ ;  /* 0x000000170e0f7819 */ /* 0x000fca00000006ff */
[----:B------:R-:W2:Y:S02]  /*0a40*/  MUFU.EX2 R18, R18 ;  /* 0x0000001200127308 */ /* 0x000ea40000000800 */
[----:B--2---:R-:W-:-:S05]  /*0a50*/  FMUL R15, R15, R18 ;  /* 0x000000120f0f7220 */ /* 0x004fca0000400000 */
        /* <DEDUP_REMOVED lines=45> */
[----:B------:R-:W2:Y:S01]  /*0d30*/  LDG.E R5, desc[UR12][R4.64+0xc] ;  /* 0x00000c0c04057981 */ /* 0x000ea2000c1e1900 */
[----:B0-----:R-:W-:Y:S01]  /*0d40*/  FADD R12, R12, R3 ;  /* 0x000000030c0c7221 */ /* 0x001fe20000000000 */
[----:B------:R-:W-:Y:S01]  /*0d50*/  UIADD3 UR10, UPT, UPT, UR10, 0x8, URZ ;  /* 0x000000080a0a7890 */ /* 0x000fe2000fffe0ff */
[----:B------:R-:W-:Y:S02]  /*0d60*/  IADD3 R9, PT, PT, R9, 0x8, RZ ;  /* 0x0000000809097810 */ /* 0x000fe40007ffe0ff */
[----:B------:R-:W-:Y:S01]  /*0d70*/  FADD R12, R12, R13 ;  /* 0x0000000d0c0c7221 */ /* 0x000fe20000000000 */
[----:B------:R-:W-:-:S03]  /*0d80*/  UISETP.NE.AND UP1, UPT, UR10, URZ, UPT ;  /* 0x000000ff0a00728c */ /* 0x000fc6000bf25270 */
[----:B------:R-:W-:-:S04]  /*0d90*/  FADD R12, R12, R15 ;  /* 0x0000000f0c0c7221 */ /* 0x000fc80000000000 */
[----:B------:R-:W-:-:S04]  /*0da0*/  FADD R12, R12, R17 ;  /* 0x000000110c0c7221 */ /* 0x000fc80000000000 */
[----:B------:R-:W-:-:S04]  /*0db0*/  FADD R12, R12, R19 ;  /* 0x000000130c0c7221 */ /* 0x000fc80000000000 */
[----:B------:R-:W-:-:S04]  /*0dc0*/  FADD R12, R12, R21 ;  /* 0x000000150c0c7221 */ /* 0x000fc80000000000 */
[----:B------:R-:W-:Y:S01]  /*0dd0*/  FADD R12, R12, R23 ;  /* 0x000000170c0c7221 */ /* 0x000fe20000000000 */
[----:B--2---:R-:W-:-:S04]  /*0de0*/  FADD R25, R5, -R0 ;  /* 0x8000000005197221 */ /* 0x004fc80000000000 */
[----:B------:R-:W-:-:S04]  /*0df0*/  FFMA.SAT R10, R25, R10, 0.5 ;  /* 0x3f000000190a7423 */ /* 0x000fc8000000200a */
[----:B------:R-:W-:-:S04]  /*0e00*/  FFMA.RM R10, R10, R11, 12582913 ;  /* 0x4b4000010a0a7423 */ /* 0x000fc8000000400b */
[C---:B------:R-:W-:Y:S01]  /*0e10*/  FADD R14, R10.reuse, -12583039 ;  /* 0xcb40007f0a0e7421 */ /* 0x040fe20000000000 */
[----:B------:R-:W-:-:S03]  /*0e20*/  SHF.L.U32 R10, R10, 0x17, RZ ;  /* 0x000000170a0a7819 */ /* 0x000fc600000006ff */
[----:B------:R-:W-:-:S04]  /*0e30*/  FFMA R14, R25, 1.4426950216293334961, -R14 ;  /* 0x3fb8aa3b190e7823 */ /* 0x000fc8000000080e */
[----:B------:R-:W-:-:S04]  /*0e40*/  FFMA R14, R25, 1.925963033500011079e-08, R14 ;  /* 0x32a57060190e7823 */ /* 0x000fc8000000000e */
[----:B------:R-:W0:Y:S02]  /*0e50*/  MUFU.EX2 R11, R14 ;  /* 0x0000000e000b7308 */ /* 0x000e240000000800 */
[----:B0-----:R-:W-:-:S04]  /*0e60*/  FMUL R11, R10, R11 ;  /* 0x0000000b0a0b7220 */ /* 0x001fc80000400000 */
[----:B------:R-:W-:Y:S01]  /*0e70*/  FADD R3, R12, R11 ;  /* 0x0000000b0c037221 */ /* 0x000fe20000000000 */
[----:B------:R1:W-:Y:S01]  /*0e80*/  STG.E desc[UR12][R6.64+0xc], R11 ;  /* 0x00000c0b06007986 */ /* 0x0003e2000c10190c */
[----:B------:R-:W-:Y:S05]  /*0e90*/  BRA.U UP1, `(.L_x_11) ;  /* 0xfffffff901507547 */ /* 0x000fea000b83ffff */
.L_x_10:
[----:B------:R-:W-:Y:S05]  /*0ea0*/  BRA.U !UP0, `(.L_x_9) ;  /* 0x0000000508d87547 */ /* 0x000fea000b800000 */
[----:B------:R-:W0:Y:S01]  /*0eb0*/  LDCU UR5, c[0x0][0x394] ;  /* 0x00007280ff0577ac */ /* 0x000e220008000800 */
[----:B------:R-:W-:Y:S02]  /*0ec0*/  UISETP.GE.U32.AND UP0, UPT, UR14, 0x4, UPT ;  /* 0x000000040e00788c */ /* 0x000fe4000bf06070 */
[----:B0-----:R-:W-:-:S04]  /*0ed0*/  ULOP3.LUT UR6, UR5, 0x3, URZ, 0xc0, !UPT ;  /* 0x0000000305067892 */ /* 0x001fc8000f8ec0ff */
[----:B------:R-:W-:-:S03]  /*0ee0*/  UISETP.NE.AND UP1, UPT, UR6, URZ, UPT ;  /* 0x000000ff0600728c */ /* 0x000fc6000bf25270 */
[----:B------:R-:W-:Y:S08]  /*0ef0*/  BRA.U !UP0, `(.L_x_12) ;  /* 0x0000000108e07547 */ /* 0x000ff0000b800000 */
[----:B------:R-:W0:Y:S01]  /*0f00*/  LDC.64 R4, c[0x0][0x380] ;  /* 0x0000e000ff047b82 */ /* 0x000e220000000a00 */
[----:B-1----:R-:W-:-:S05]  /*0f10*/  IADD3 R11, PT, PT, R8, UR4, RZ ;  /* 0x00000004080b7c10 */ /* 0x002fca000fffe0ff */
[----:B0-----:R-:W-:-:S05]  /*0f20*/  IMAD.WIDE R4, R11, 0x4, R4 ;  /* 0x000000040b047825 */ /* 0x001fca00078e0204 */
[----:B------:R-:W2:Y:S01]  /*0f30*/  LDG.E R7, desc[UR12][R4.64] ;  /* 0x0000000c04077981 */ /* 0x000ea2000c1e1900 */
[----:B------:R-:W-:Y:S01]  /*0f40*/  HFMA2 R10, -RZ, RZ, 3.7421875, 0 ;  /* 0x437c0000ff0a7431 */ /* 0x000fe200000001ff */
[----:B------:R-:W-:Y:S01]  /*0f50*/  MOV R9, 0x3bbb989d ;  /* 0x3bbb989d00097802 */ /* 0x000fe20000000f00 */
[----:B--2---:R-:W-:-:S04]  /*0f60*/  FADD R12, R7, -R0 ;  /* 0x80000000070c7221 */ /* 0x004fc80000000000 */
[----:B------:R-:W-:-:S04]  /*0f70*/  FFMA.SAT R7, R12, R9, 0.5 ;  /* 0x3f0000000c077423 */ /* 0x000fc80000002009 */
[----:B------:R-:W-:Y:S02]  /*0f80*/  FFMA.RM R13, R7, R10, 12582913 ;  /* 0x4b400001070d7423 */ /* 0x000fe4000000400a */
[----:B------:R-:W0:Y:S02]  /*0f90*/  LDC.64 R6, c[0x0][0x388] ;  /* 0x0000e200ff067b82 */ /* 0x000e240000000a00 */
[C---:B------:R-:W-:Y:S01]  /*0fa0*/  FADD R15, R13.reuse, -12583039 ;  /* 0xcb40007f0d0f7421 */ /* 0x040fe20000000000 */
[----:B------:R-:W-:-:S03]  /*0fb0*/  SHF.L.U32 R13, R13, 0x17, RZ ;  /* 0x000000170d0d7819 */ /* 0x000fc600000006ff */
[----:B------:R-:W-:-:S04]  /*0fc0*/  FFMA R15, R12, 1.4426950216293334961, -R15 ;  /* 0x3fb8aa3b0c0f7823 */ /* 0x000fc8000000080f */
[----:B------:R-:W-:-:S04]  /*0fd0*/  FFMA R15, R12, 1.925963033500011079e-08, R15 ;  /* 0x32a570600c0f7823 */ /* 0x000fc8000000000f */
[----:B------:R-:W1:Y:S01]  /*0fe0*/  MUFU.EX2 R12, R15 ;  /* 0x0000000f000c7308 */ /* 0x000e620000000800 */
[----:B0-----:R-:W-:-:S04]  /*0ff0*/  IMAD.WIDE R6, R11, 0x4, R6 ;  /* 0x000000040b067825 */ /* 0x001fc800078e0206 */
[----:B-1----:R-:W-:-:S05]  /*1000*/  FMUL R11, R13, R12 ;  /* 0x0000000c0d0b7220 */ /* 0x002fca0000400000 */
        /* <DEDUP_REMOVED lines=8> */
[----:B------:R-:W-:-:S04]  /*1090*/  FFMA R17, R12, 1.925963033500011079e-08, R17 ;  /* 0x32a570600c117823 */ /* 0x000fc80000000011 */
[----:B------:R-:W1:Y:S02]  /*10a0*/  MUFU.EX2 R12, R17 ;  /* 0x00000011000c7308 */ /* 0x000e640000000800 */
        /* <DEDUP_REMOVED lines=13> */
[----:B------:R1:W2:Y:S01]  /*1180*/  LDG.E R5, desc[UR12][R4.64+0xc] ;  /* 0x00000c0c04057981 */ /* 0x0002a2000c1e1900 */
[----:B------:R-:W-:Y:S01]  /*1190*/  UIADD3 UR4, UPT, UPT, UR4, 0x4, URZ ;  /* 0x0000000404047890 */ /* 0x000fe2000fffe0ff */
[----:B-1----:R-:W-:-:S04]  /*11a0*/  FADD R4, R3, R11 ;  /* 0x0000000b03047221 */ /* 0x002fc80000000000 */
        /* <DEDUP_REMOVED lines=10> */
[----:B-1----:R-:W-:-:S04]  /*1250*/  FMUL R9, R9, R10 ;  /* 0x0000000a09097220 */ /* 0x002fc80000400000 */
[----:B------:R-:W-:Y:S01]  /*1260*/  FADD R3, R4, R9 ;  /* 0x0000000904037221 */ /* 0x000fe20000000000 */
[----:B------:R0:W-:Y:S06]  /*1270*/  STG.E desc[UR12][R6.64+0xc], R9 ;  /* 0x00000c0906007986 */ /* 0x0001ec000c10190c */
.L_x_12:
[----:B------:R-:W-:Y:S05]  /*1280*/  BRA.U !UP1, `(.L_x_9) ;  /* 0x0000000109e07547 */ /* 0x000fea000b800000 */
[----:B------:R-:W-:Y:S02]  /*1290*/  UISETP.NE.AND UP0, UPT, UR6, 0x1, UPT ;  /* 0x000000010600788c */ /* 0x000fe4000bf05270 */
[----:B------:R-:W-:-:S04]  /*12a0*/  ULOP3.LUT UR5, UR5, 0x1, URZ, 0xc0, !UPT ;  /* 0x0000000105057892 */ /* 0x000fc8000f8ec0ff */
[----:B------:R-:W-:-:S03]  /*12b0*/  UISETP.NE.U32.AND UP1, UPT, UR5, 0x1, UPT ;  /* 0x000000010500788c */ /* 0x000fc6000bf25070 */
[----:B------:R-:W-:Y:S08]  /*12c0*/  BRA.U !UP0, `(.L_x_13) ;  /* 0x0000000108807547 */ /* 0x000ff0000b800000 */
[----:B------:R-:W2:Y:S01]  /*12d0*/  LDC.64 R4, c[0x0][0x380] ;  /* 0x0000e000ff047b82 */ /* 0x000ea20000000a00 */
[----:B01----:R-:W-:-:S05]  /*12e0*/  IADD3 R11, PT, PT, R8, UR4, RZ ;  /* 0x00000004080b7c10 */ /* 0x003fca000fffe0ff */
[----:B--2---:R-:W-:-:S05]  /*12f0*/  IMAD.WIDE R4, R11, 0x4, R4 ;  /* 0x000000040b047825 */ /* 0x004fca00078e0204 */
        /* <DEDUP_REMOVED lines=15> */
[----:B------:R-:W3:Y:S01]  /*13f0*/  LDG.E R5, desc[UR12][R4.64+0x4] ;  /* 0x0000040c04057981 */ /* 0x000ee2000c1e1900 */
[----:B------:R-:W-:Y:S01]  /*1400*/  FADD R3, R3, R9 ;  /* 0x0000000903037221 */ /* 0x000fe20000000000 */
[----:B------:R-:W-:Y:S01]  /*1410*/  UIADD3 UR4, UPT, UPT, UR4, 0x2, URZ ;  /* 0x0000000204047890 */ /* 0x000fe2000fffe0ff */
[----:B---3--:R-:W-:-:S04]  /*1420*/  FADD R10, R5, -R0 ;  /* 0x80000000050a7221 */ /* 0x008fc80000000000 */
        /* <DEDUP_REMOVED lines=9> */
[----:B------:R2:W-:Y:S06]  /*14c0*/  STG.E desc[UR12][R6.64+0x4], R10 ;  /* 0x0000040a06007986 */ /* 0x0005ec000c10190c */
.L_x_13:
[----:B------:R-:W-:Y:S05]  /*14d0*/  BRA.U UP1, `(.L_x_9) ;  /* 0x00000001014c7547 */ /* 0x000fea000b800000 */
[----:B------:R-:W3:Y:S01]  /*14e0*/  LDC.64 R4, c[0x0][0x380] ;  /* 0x0000e000ff047b82 */ /* 0x000ee20000000a00 */
[----:B0-2---:R-:W-:-:S05]  /*14f0*/  IADD3 R9, PT, PT, R8, UR4, RZ ;  /* 0x0000000408097c10 */ /* 0x005fca000fffe0ff */
[----:B---3--:R-:W-:-:S06]  /*1500*/  IMAD.WIDE R4, R9, 0x4, R4 ;  /* 0x0000000409047825 */ /* 0x008fcc00078e0204 */
[----:B------:R-:W2:Y:S01]  /*1510*/  LDG.E R5, desc[UR12][R4.64] ;  /* 0x0000000c04057981 */ /* 0x000ea2000c1e1900 */
[----:B-1----:R-:W-:Y:S01]  /*1520*/  HFMA2 R11, -RZ, RZ, 3.7421875, 0 ;  /* 0x437c0000ff0b7431 */ /* 0x002fe200000001ff */
        /* <DEDUP_REMOVED lines=8> */
[----:B------:R-:W-:-:S06]  /*15b0*/  FFMA R11, R0, 1.925963033500011079e-08, R11 ;  /* 0x32a57060000b7823 */ /* 0x000fcc000000000b */
[----:B------:R-:W1:Y:S01]  /*15c0*/  MUFU.EX2 R11, R11 ;  /* 0x0000000b000b7308 */ /* 0x000e620000000800 */
[----:B0-----:R-:W-:-:S04]  /*15d0*/  IMAD.WIDE R4, R9, 0x4, R6 ;  /* 0x0000000409047825 */ /* 0x001fc800078e0206 */
[----:B-1----:R-:W-:-:S04]  /*15e0*/  FMUL R8, R8, R11 ;  /* 0x0000000b08087220 */ /* 0x002fc80000400000 */
[----:B------:R-:W-:Y:S01]  /*15f0*/  FADD R3, R3, R8 ;  /* 0x0000000803037221 */ /* 0x000fe20000000000 */
[----:B------:R3:W-:Y:S06]  /*1600*/  STG.E desc[UR12][R4.64], R8 ;  /* 0x0000000804007986 */ /* 0x0007ec000c10190c */
.L_x_9:
[----:B---3--:R-:W3:Y:S02]  /*1610*/  LDC R5, c[0x0][0x394] ;  /* 0x0000e500ff057b82 */ /* 0x008ee40000000800 */
[----:B---3--:R-:W-:-:S13]  /*1620*/  ISETP.GE.AND P0, PT, R5, 0x1, PT ;  /* 0x000000010500780c */ /* 0x008fda0003f06270 */
[----:B------:R-:W-:Y:S05]  /*1630*/  @!P0 EXIT ;  /* 0x000000000000894d */ /* 0x000fea0003800000 */
[C---:B------:R-:W-:Y:S01]  /*1640*/  ISETP.GE.U32.AND P0, PT, R5.reuse, 0x10, PT ;  /* 0x000000100500780c */ /* 0x040fe20003f06070 */
[----:B------:R-:W-:Y:S01]  /*1650*/  IMAD R2, R2, R5, RZ ;  /* 0x0000000502027224 */ /* 0x000fe200078e02ff */
[----:B01----:R-:W-:Y:S02]  /*1660*/  LOP3.LUT R11, R5, 0xf, RZ, 0xc0, !PT ;  /* 0x0000000f050b7812 */ /* 0x003fe400078ec0ff */
[----:B--2---:R-:W-:-:S09]  /*1670*/  MOV R7, RZ ;  /* 0x000000ff00077202 */ /* 0x004fd20000000f00 */
[----:B------:R-:W-:Y:S05]  /*1680*/  @!P0 BRA `(.L_x_14) ;  /* 0x0000001000108947 */ /* 0x000fea0003800000 */
[----:B------:R-:W0:Y:S01]  /*1690*/  LDCU.64 UR4, c[0x0][0x388] ;  /* 0x00007100ff0477ac */ /* 0x000e220008000a00 */
[----:B------:R-:W-:Y:S02]  /*16a0*/  LOP3.LUT R7, R5, 0x7ffffff0, RZ, 0xc0, !PT ;  /* 0x7ffffff005077812 */ /* 0x000fe400078ec0ff */
[----:B------:R-:W-:Y:S02]  /*16b0*/  MOV R6, R2 ;  /* 0x0000000200067202 */ /* 0x000fe40000000f00 */
[----:B------:R-:W-:Y:S01]  /*16c0*/  IADD3 R8, PT, PT, -R7, RZ, RZ ;  /* 0x000000ff07087210 */ /* 0x000fe20007ffe1ff */
[----:B0-----:R-:W-:-:S04]  /*16d0*/  UIADD3 UR4, UP0, UPT, UR4, 0x20, URZ ;  /* 0x0000002004047890 */ /* 0x001fc8000ff1e0ff */
[----:B------:R-:W-:-:S12]  /*16e0*/  UIADD3.X UR5, UPT, UPT, URZ, UR5, URZ, UP0, !UPT ;  /* 0x00000005ff057290 */ /* 0x000fd800087fe4ff */
.L_x_47:
[----:B0-----:R-:W-:Y:S02]  /*16f0*/  MOV R4, UR4 ;  /* 0x0000000400047c02 */ /* 0x001fe40008000f00 */
[----:B------:R-:W-:-:S03]  /*1700*/  MOV R5, UR5 ;  /* 0x0000000500057c02 */ /* 0x000fc60008000f00 */
[----:B------:R-:W-:-:S05]  /*1710*/  IMAD.WIDE R4, R6, 0x4, R4 ;  /* 0x0000000406047825 */ /* 0x000fca00078e0204 */
[----:B------:R-:W2:Y:S01]  /*1720*/  LDG.E R0, desc[UR12][R4.64+-0x20] ;  /* 0xffffe00c04007981 */ /* 0x000ea2000c1e1900 */
[----:B------:R-:W0:Y:S01]  /*1730*/  MUFU.RCP R10, R3 ;  /* 0x00000003000a7308 */ /* 0x000e220000001000 */
[----:B------:R-:W-:Y:S01]  /*1740*/  IADD3 R8, PT, PT, R8, 0x10, RZ ;  /* 0x0000001008087810 */ /* 0x000fe20007ffe0ff */
[----:B------:R-:W-:Y:S03]  /*1750*/  BSSY.RECONVERGENT B2, `(.L_x_15) ;  /* 0x000000b000027945 */ /* 0x000fe60003800200 */
[----:B------:R-:W-:Y:S01]  /*1760*/  ISETP.NE.AND P2, PT, R8, RZ, PT ;  /* 0x000000ff0800720c */ /* 0x000fe20003f45270 */
[----:B0-----:R-:W-:-:S04]  /*1770*/  FFMA R9, R10, -R3, 1 ;  /* 0x3f8000000a097423 */ /* 0x001fc80000000803 */
[----:B------:R-:W-:Y:S01]  /*1780*/  FFMA R9, R10, R9, R10 ;  /* 0x000000090a097223 */ /* 0x000fe2000000000a */
[----:B--2---:R-:W0:Y:S03]  /*1790*/  FCHK P0, R0, R3 ;  /* 0x0000000300007302 */ /* 0x004e260000000000 */
[----:B------:R-:W-:-:S04]  /*17a0*/  FFMA R10, R0, R9, RZ ;  /* 0x00000009000a7223 */ /* 0x000fc800000000ff */
[----:B------:R-:W-:-:S04]  /*17b0*/  FFMA R12, R10, -R3, R0 ;  /* 0x800000030a0c7223 */ /* 0x000fc80000000000 */
[----:B------:R-:W-:Y:S01]  /*17c0*/  FFMA R9, R9, R12, R10 ;  /* 0x0000000c09097223 */ /* 0x000fe2000000000a */
[----:B0-----:R-:W-:Y:S06]  /*17d0*/  @!P0 BRA `(.L_x_16) ;  /* 0x0000000000088947 */ /* 0x001fec0003800000 */
[----:B------:R-:W-:-:S07]  /*17e0*/  MOV R12, 0x1800 ;  /* 0x00001800000c7802 */ /* 0x000fce0000000f00 */
[----:B------:R-:W-:Y:S05]  /*17f0*/  CALL.REL.NOINC `($__internal_0_$__cuda_sm3x_div_rn_noftz_f32_slowpath) ;  /* 0x0000001c00547944 */ /* 0x000fea0003c00000 */
.L_x_16:
[----:B------:R-:W-:Y:S05]  /*1800*/  BSYNC.RECONVERGENT B2 ;  /* 0x0000000000027941 */ /* 0x000fea0003800200 */
.L_x_15:
[----:B------:R-:W2:Y:S01]  /*1810*/  LDG.E R15, desc[UR12][R4.64+-0x1c] ;  /* 0xffffe40c040f7981 */ /* 0x000ea2000c1e1900 */
[----:B------:R-:W0:Y:S01]  /*1820*/  MUFU.RCP R0, R3 ;  /* 0x0000000300007308 */ /* 0x000e220000001000 */
[----:B------:R-:W-:Y:S02]  /*1830*/  BSSY.RECONVERGENT B2, `(.L_x_17) ;  /* 0x000000d000027945 */ /* 0x000fe40003800200 */
[----:B------:R1:W-:Y:S01]  /*1840*/  STG.E desc[UR12][R4.64+-0x20], R9 ;  /* 0xffffe00904007986 */ /* 0x0003e2000c10190c */
[----:B0-----:R-:W-:-:S04]  /*1850*/  FFMA R13, R0, -R3, 1 ;  /* 0x3f800000000d7423 */ /* 0x001fc80000000803 */
[----:B------:R-:W-:Y:S01]  /*1860*/  FFMA R0, R0, R13, R0 ;  /* 0x0000000d00007223 */ /* 0x000fe20000000000 */
[----:B--2---:R-:W0:Y:S03]  /*1870*/  FCHK P0, R15, R3 ;  /* 0x000000030f007302 */ /* 0x004e260000000000 */
[----:B------:R-:W-:-:S04]  /*1880*/  FFMA R10, R0, R15, RZ ;  /* 0x0000000f000a7223 */ /* 0x000fc800000000ff */
[----:B------:R-:W-:-:S04]  /*1890*/  FFMA R13, R10, -R3, R15 ;  /* 0x800000030a0d7223 */ /* 0x000fc8000000000f */
[----:B------:R-:W-:Y:S01]  /*18a0*/  FFMA R13, R0, R13, R10 ;  /* 0x0000000d000d7223 */ /* 0x000fe2000000000a */
[----:B01----:R-:W-:Y:S06]  /*18b0*/  @!P0 BRA `(.L_x_18) ;  /* 0x0000000000108947 */ /* 0x003fec0003800000 */
[----:B------:R-:W-:Y:S02]  /*18c0*/  MOV R0, R15 ;  /* 0x0000000f00007202 */ /* 0x000fe40000000f00 */
[----:B------:R-:W-:-:S07]  /*18d0*/  MOV R12, 0x18f0 ;  /* 0x000018f0000c7802 */ /* 0x000fce0000000f00 */
[----:B------:R-:W-:Y:S05]  /*18e0*/  CALL.REL.NOINC `($__internal_0_$__cuda_sm3x_div_rn_noftz_f32_slowpath) ;  /* 0x0000001c00187944 */ /* 0x000fea0003c00000 */
[----:B------:R-:W-:-:S07]  /*18f0*/  MOV R13, R9 ;  /* 0x00000009000d7202 */ /* 0x000fce0000000f00 */
.L_x_18:
[----:B------:R-:W-:Y:S05]  /*1900*/  BSYNC.RECONVERGENT B2 ;  /* 0x0000000000027941 */ /* 0x000fea0003800200 */
.L_x_17:
        /* <DEDUP_REMOVED lines=14> */
.L_x_20:
[----:B------:R-:W-:Y:S05]  /*19f0*/  BSYNC.RECONVERGENT B2 ;  /* 0x0000000000027941 */ /* 0x000fea0003800200 */
.L_x_19:
        /* <DEDUP_REMOVED lines=15> */
.L_x_22:
[----:B------:R-:W-:Y:S05]  /*1af0*/  BSYNC.RECONVERGENT B2 ;  /* 0x0000000000027941 */ /* 0x000fea0003800200 */
.L_x_21:
        /* <DEDUP_REMOVED lines=14> */
.L_x_24:
[----:B------:R-:W-:Y:S05]  /*1be0*/  BSYNC.RECONVERGENT B2 ;  /* 0x0000000000027941 */ /* 0x000fea0003800200 */
.L_x_23:
        /* <DEDUP_REMOVED lines=15> */
.L_x_26:
[----:B------:R-:W-:Y:S05]  /*1ce0*/  BSYNC.RECONVERGENT B2 ;  /* 0x0000000000027941 */ /* 0x000fea0003800200 */
.L_x_25:
        /* <DEDUP_REMOVED lines=14> */
.L_x_28:
[----:B------:R-:W-:Y:S05]  /*1dd0*/  BSYNC.RECONVERGENT B2 ;  /* 0x0000000000027941 */ /* 0x000fea0003800200 */
.L_x_27:
        /* <DEDUP_REMOVED lines=15> */
.L_x_30:
[----:B------:R-:W-:Y:S05]  /*1ed0*/  BSYNC.RECONVERGENT B2 ;  /* 0x0000000000027941 */ /* 0x000fea0003800200 */
.L_x_29:
        /* <DEDUP_REMOVED lines=14> */
.L_x_32:
[----:B------:R-:W-:Y:S05]  /*1fc0*/  BSYNC.RECONVERGENT B2 ;  /* 0x0000000000027941 */ /* 0x000fea0003800200 */
.L_x_31:
        /* <DEDUP_REMOVED lines=15> */
.L_x_34:
[----:B------:R-:W-:Y:S05]  /*20c0*/  BSYNC.RECONVERGENT B2 ;  /* 0x0000000000027941 */ /* 0x000fea0003800200 */
.L_x_33:
        /* <DEDUP_REMOVED lines=14> */
.L_x_36:
[----:B------:R-:W-:Y:S05]  /*21b0*/  BSYNC.RECONVERGENT B2 ;  /* 0x0000000000027941 */ /* 0x000fea0003800200 */
.L_x_35:
        /* <DEDUP_REMOVED lines=15> */
.L_x_38:
[----:B------:R-:W-:Y:S05]  /*22b0*/  BSYNC.RECONVERGENT B2 ;  /* 0x0000000000027941 */ /* 0x000fea0003800200 */
.L_x_37:
        /* <DEDUP_REMOVED lines=14> */
.L_x_40:
[----:B------:R-:W-:Y:S05]  /*23a0*/  BSYNC.RECONVERGENT B2 ;  /* 0x0000000000027941 */ /* 0x000fea0003800200 */
.L_x_39:
        /* <DEDUP_REMOVED lines=15> */
.L_x_42:
[----:B------:R-:W-:Y:S05]  /*24a0*/  BSYNC.RECONVERGENT B2 ;  /* 0x0000000000027941 */ /* 0x000fea0003800200 */
.L_x_41:
        /* <DEDUP_REMOVED lines=14> */
.L_x_44:
[----:B------:R-:W-:Y:S05]  /*2590*/  BSYNC.RECONVERGENT B2 ;  /* 0x0000000000027941 */ /* 0x000fea0003800200 */
.L_x_43:
        /* <DEDUP_REMOVED lines=15> */
.L_x_46:
[----:B------:R-:W-:Y:S05]  /*2690*/  BSYNC.RECONVERGENT B2 ;  /* 0x0000000000027941 */ /* 0x000fea0003800200 */
.L_x_45:
[----:B------:R0:W-:Y:S01]  /*26a0*/  STG.E desc[UR12][R4.64+0x1c], R13 ;  /* 0x00001c0d04007986 */ /* 0x0001e2000c10190c */
[----:B------:R-:W-:Y:S01]  /*26b0*/  IADD3 R6, PT, PT, R6, 0x10, RZ ;  /* 0x0000001006067810 */ /* 0x000fe20007ffe0ff */
[----:B------:R-:W-:Y:S06]  /*26c0*/  @P2 BRA `(.L_x_47) ;  /* 0xfffffff000082947 */ /* 0x000fec000383ffff */
.L_x_14:
[----:B------:R-:W-:-:S13]  /*26d0*/  ISETP.NE.AND P0, PT, R11, RZ, PT ;  /* 0x000000ff0b00720c */ /* 0x000fda0003f05270 */
[----:B------:R-:W-:Y:S05]  /*26e0*/  @!P0 EXIT ;  /* 0x000000000000894d */ /* 0x000fea0003800000 */
[----:B------:R-:W1:Y:S01]  /*26f0*/  LDCU UR4, c[0x0][0x394] ;  /* 0x00007280ff0477ac */ /* 0x000e620008000800 */
[----:B------:R-:W-:Y:S01]  /*2700*/  ISETP.GE.U32.AND P0, PT, R11, 0x8, PT ;  /* 0x000000080b00780c */ /* 0x000fe20003f06070 */
[----:B-1----:R-:W-:-:S12]  /*2710*/  ULOP3.LUT UR4, UR4, 0x7, URZ, 0xc0, !UPT ;  /* 0x0000000704047892 */ /* 0x002fd8000f8ec0ff */
[----:B------:R-:W-:Y:S05]  /*2720*/  @!P0 BRA `(.L_x_48) ;  /* 0x0000000800008947 */ /* 0x000fea0003800000 */
[----:B0-----:R-:W0:Y:S01]  /*2730*/  LDC.64 R4, c[0x0][0x388] ;  /* 0x0000e200ff047b82 */ /* 0x001e220000000a00 */
[----:B------:R-:W-:-:S05]  /*2740*/  IADD3 R9, PT, PT, R2, R7, RZ ;  /* 0x0000000702097210 */ /* 0x000fca0007ffe0ff */
[----:B0-----:R-:W-:-:S05]  /*2750*/  IMAD.WIDE R4, R9, 0x4, R4 ;  /* 0x0000000409047825 */ /* 0x001fca00078e0204 */
[----:B------:R-:W2:Y:S01]  /*2760*/  LDG.E R11, desc[UR12][R4.64] ;  /* 0x0000000c040b7981 */ /* 0x000ea2000c1e1900 */
[----:B------:R-:W0:Y:S01]  /*2770*/  MUFU.RCP R0, R3 ;  /* 0x0000000300007308 */ /* 0x000e220000001000 */
[----:B------:R-:W-:Y:S01]  /*2780*/  BSSY.RECONVERGENT B2, `(.L_x_49) ;  /* 0x000000b000027945 */ /* 0x000fe20003800200 */
[----:B0-----:R-:W-:-:S04]  /*2790*/  FFMA R9, R0, -R3, 1 ;  /* 0x3f80000000097423 */ /* 0x001fc80000000803 */
[----:B------:R-:W-:Y:S02]  /*27a0*/  FFMA R0, R0, R9, R0 ;  /* 0x0000000900007223 */ /* 0x000fe40000000000 */
[----:B--2---:R-:W0:Y:S02]  /*27b0*/  FCHK P0, R11, R3 ;  /* 0x000000030b007302 */ /* 0x004e240000000000 */
[----:B------:R-:W-:-:S04]  /*27c0*/  FFMA R6, R0, R11, RZ ;  /* 0x0000000b00067223 */ /* 0x000fc800000000ff */
[----:B------:R-:W-:-:S04]  /*27d0*/  FFMA R9, R6, -R3, R11 ;  /* 0x8000000306097223 */ /* 0x000fc8000000000b */
[----:B------:R-:W-:Y:S01]  /*27e0*/  FFMA R9, R0, R9, R6 ;  /* 0x0000000900097223 */ /* 0x000fe20000000006 */
[----:B0-----:R-:W-:Y:S06]  /*27f0*/  @!P0 BRA `(.L_x_50) ;  /* 0x00000000000c8947 */ /* 0x001fec0003800000 */
[----:B------:R-:W-:Y:S02]  /*2800*/  MOV R0, R11 ;  /* 0x0000000b00007202 */ /* 0x000fe40000000f00 */
[----:B------:R-:W-:-:S07]  /*2810*/  MOV R12, 0x2830 ;  /* 0x00002830000c7802 */ /* 0x000fce0000000f00 */
[----:B------:R-:W-:Y:S05]  /*2820*/  CALL.REL.NOINC `($__internal_0_$__cuda_sm3x_div_rn_noftz_f32_slowpath) ;  /* 0x0000000c00487944 */ /* 0x000fea0003c00000 */
.L_x_50:
[----:B------:R-:W-:Y:S05]  /*2830*/  BSYNC.RECONVERGENT B2 ;  /* 0x0000000000027941 */ /* 0x000fea0003800200 */
.L_x_49:
        /* <DEDUP_REMOVED lines=15> */
.L_x_52:
[----:B------:R-:W-:Y:S05]  /*2930*/  BSYNC.RECONVERGENT B2 ;  /* 0x0000000000027941 */ /* 0x000fea0003800200 */
.L_x_51:
        /* <DEDUP_REMOVED lines=14> */
.L_x_54:
[----:B------:R-:W-:Y:S05]  /*2a20*/  BSYNC.RECONVERGENT B2 ;  /* 0x0000000000027941 */ /* 0x000fea0003800200 */
.L_x_53:
        /* <DEDUP_REMOVED lines=15> */
.L_x_56:
[----:B------:R-:W-:Y:S05]  /*2b20*/  BSYNC.RECONVERGENT B2 ;  /* 0x0000000000027941 */ /* 0x000fea0003800200 */
.L_x_55:
        /* <DEDUP_REMOVED lines=14> */
.L_x_58:
[----:B------:R-:W-:Y:S05]  /*2c10*/  BSYNC.RECONVERGENT B2 ;  /* 0x0000000000027941 */ /* 0x000fea0003800200 */
.L_x_57:
        /* <DEDUP_REMOVED lines=15> */
.L_x_60:
[----:B------:R-:W-:Y:S05]  /*2d10*/  BSYNC.RECONVERGENT B2 ;  /* 0x0000000000027941 */ /* 0x000fea0003800200 */
.L_x_59:
        /* <DEDUP_REMOVED lines=14> */
.L_x_62:
[----:B------:R-:W-:Y:S05]  /*2e00*/  BSYNC.RECONVERGENT B2 ;  /* 0x0000000000027941 */ /* 0x000fea0003800200 */
.L_x_61:
        /* <DEDUP_REMOVED lines=15> */
.L_x_64:
[----:B------:R-:W-:Y:S05]  /*2f00*/  BSYNC.RECONVERGENT B2 ;  /* 0x0000000000027941 */ /* 0x000fea0003800200 */
.L_x_63:
[----:B------:R1:W-:Y:S01]  /*2f10*/  STG.E desc[UR12][R4.64+0x1c], R11 ;  /* 0x00001c0b04007986 */ /* 0x0003e2000c10190c */
[----:B------:R-:W-:-:S07]  /*2f20*/  IADD3 R7, PT, PT, R7, 0x8, RZ ;  /* 0x0000000807077810 */ /* 0x000fce0007ffe0ff */
.L_x_48:
[----:B------:R-:W-:-:S13]  /*2f30*/  ISETP.NE.AND P0, PT, RZ, UR4, PT ;  /* 0x00000004ff007c0c */ /* 0x000fda000bf05270 */
[----:B------:R-:W-:Y:S05]  /*2f40*/  @!P0 EXIT ;  /* 0x000000000000894d */ /* 0x000fea0003800000 */
[----:B------:R-:W2:Y:S01]  /*2f50*/  LDCU UR5, c[0x0][0x394] ;  /* 0x00007280ff0577ac */ /* 0x000ea20008000800 */
[----:B------:R-:W-:Y:S02]  /*2f60*/  UISETP.GE.U32.AND UP0, UPT, UR4, 0x4, UPT ;  /* 0x000000040400788c */ /* 0x000fe4000bf06070 */
[----:B--2---:R-:W-:-:S07]  /*2f70*/  ULOP3.LUT UR5, UR5, 0x3, URZ, 0xc0, !UPT ;  /* 0x0000000305057892 */ /* 0x004fce000f8ec0ff */
[----:B------:R-:W-:Y:S05]  /*2f80*/  BRA.U !UP0, `(.L_x_65) ;  /* 0x0000000508087547 */ /* 0x000fea000b800000 */
[----:B01----:R-:W0:Y:S01]  /*2f90*/  LDC.64 R4, c[0x0][0x388] ;  /* 0x0000e200ff047b82 */ /* 0x003e220000000a00 */
        /* <DEDUP_REMOVED lines=15> */
.L_x_67:
[----:B------:R-:W-:Y:S05]  /*3090*/  BSYNC.RECONVERGENT B2 ;  /* 0x0000000000027941 */ /* 0x000fea0003800200 */
.L_x_66:
        /* <DEDUP_REMOVED lines=15> */
.L_x_69:
[----:B------:R-:W-:Y:S05]  /*3190*/  BSYNC.RECONVERGENT B2 ;  /* 0x0000000000027941 */ /* 0x000fea0003800200 */
.L_x_68:
        /* <DEDUP_REMOVED lines=14> */
.L_x_71:
[----:B------:R-:W-:Y:S05]  /*3280*/  BSYNC.RECONVERGENT B2 ;  /* 0x0000000000027941 */ /* 0x000fea0003800200 */
.L_x_70:
        /* <DEDUP_REMOVED lines=15> */
.L_x_73:
[----:B------:R-:W-:Y:S05]  /*3380*/  BSYNC.RECONVERGENT B2 ;  /* 0x0000000000027941 */ /* 0x000fea0003800200 */
.L_x_72:
[----:B------:R2:W-:Y:S01]  /*3390*/  STG.E desc[UR12][R4.64+0xc], R11 ;  /* 0x00000c0b04007986 */ /* 0x0005e2000c10190c */
[----:B------:R-:W-:-:S07]  /*33a0*/  IADD3 R7, PT, PT, R7, 0x4, RZ ;  /* 0x0000000407077810 */ /* 0x000fce0007ffe0ff */
.L_x_65:
[----:B------:R-:W-:-:S13]  /*33b0*/  ISETP.NE.AND P0, PT, RZ, UR5, PT ;  /* 0x00000005ff007c0c */ /* 0x000fda000bf05270 */
[----:B------:R-:W-:Y:S05]  /*33c0*/  @!P0 EXIT ;  /* 0x000000000000894d */ /* 0x000fea0003800000 */
[----:B012---:R-:W0:Y:S01]  /*33d0*/  LDC.64 R4, c[0x0][0x388] ;  /* 0x0000e200ff047b82 */ /* 0x007e220000000a00 */
[----:B------:R-:W-:Y:S01]  /*33e0*/  IADD3 R11, PT, PT, R2, R7, RZ ;  /* 0x00000007020b7210 */ /* 0x000fe20007ffe0ff */
[----:B------:R-:W-:-:S12]  /*33f0*/  UIADD3 UR4, UPT, UPT, -UR5, URZ, URZ ;  /* 0x000000ff05047290 */ /* 0x000fd8000fffe1ff */
.L_x_76:
[----:B01----:R-:W-:-:S05]  /*3400*/  IMAD.WIDE R6, R11, 0x4, R4 ;  /* 0x000000040b067825 */ /* 0x003fca00078e0204 */
[----:B------:R-:W2:Y:S01]  /*3410*/  LDG.E R13, desc[UR12][R6.64] ;  /* 0x0000000c060d7981 */ /* 0x000ea2000c1e1900 */
[----:B------:R-:W0:Y:S01]  /*3420*/  MUFU.RCP R0, R3 ;  /* 0x0000000300007308 */ /* 0x000e220000001000 */
[----:B------:R-:W-:Y:S01]  /*3430*/  UIADD3 UR4, UPT, UPT, UR4, 0x1, URZ ;  /* 0x0000000104047890 */ /* 0x000fe2000fffe0ff */
[----:B------:R-:W-:Y:S03]  /*3440*/  BSSY.RECONVERGENT B2, `(.L_x_74) ;  /* 0x000000c000027945 */ /* 0x000fe60003800200 */
[----:B------:R-:W-:Y:S01]  /*3450*/  UISETP.NE.AND UP0, UPT, UR4, URZ, UPT ;  /* 0x000000ff0400728c */ /* 0x000fe2000bf05270 */
[----:B0-----:R-:W-:-:S04]  /*3460*/  FFMA R9, R0, -R3, 1 ;  /* 0x3f80000000097423 */ /* 0x001fc80000000803 */
[----:B------:R-:W-:Y:S01]  /*3470*/  FFMA R0, R0, R9, R0 ;  /* 0x0000000900007223 */ /* 0x000fe20000000000 */
[----:B--2---:R-:W0:Y:S03]  /*3480*/  FCHK P0, R13, R3 ;  /* 0x000000030d007302 */ /* 0x004e260000000000 */
[----:B------:R-:W-:-:S04]  /*3490*/  FFMA R2, R0, R13, RZ ;  /* 0x0000000d00027223 */ /* 0x000fc800000000ff */
[----:B------:R-:W-:-:S04]  /*34a0*/  FFMA R9, R2, -R3, R13 ;  /* 0x8000000302097223 */ /* 0x000fc8000000000d */
[----:B------:R-:W-:Y:S01]  /*34b0*/  FFMA R9, R0, R9, R2 ;  /* 0x0000000900097223 */ /* 0x000fe20000000002 */
[----:B0-----:R-:W-:Y:S06]  /*34c0*/  @!P0 BRA `(.L_x_75) ;  /* 0x00000000000c8947 */ /* 0x001fec0003800000 */
[----:B------:R-:W-:Y:S02]  /*34d0*/  MOV R0, R13 ;  /* 0x0000000d00007202 */ /* 0x000fe40000000f00 */
[----:B------:R-:W-:-:S07]  /*34e0*/  MOV R12, 0x3500 ;  /* 0x00003500000c7802 */ /* 0x000fce0000000f00 */
[----:B------:R-:W-:Y:S05]  /*34f0*/  CALL.REL.NOINC `($__internal_0_$__cuda_sm3x_div_rn_noftz_f32_slowpath) ;  /* 0x0000000000147944 */ /* 0x000fea0003c00000 */
.L_x_75:
[----:B------:R-:W-:Y:S05]  /*3500*/  BSYNC.RECONVERGENT B2 ;  /* 0x0000000000027941 */ /* 0x000fea0003800200 */
.L_x_74:
[----:B------:R1:W-:Y:S01]  /*3510*/  STG.E desc[UR12][R6.64], R9 ;  /* 0x0000000906007986 */ /* 0x0003e2000c10190c */
[----:B------:R-:W-:Y:S01]  /*3520*/  IADD3 R11, PT, PT, R11, 0x1, RZ ;  /* 0x000000010b0b7810 */ /* 0x000fe20007ffe0ff */
[----:B------:R-:W-:Y:S06]  /*3530*/  BRA.U UP0, `(.L_x_76) ;  /* 0xfffffffd00b07547 */ /* 0x000fec000b83ffff */
[----:B------:R-:W-:Y:S05]  /*3540*/  EXIT ;  /* 0x000000000000794d */ /* 0x000fea0003800000 */
        .weak           $__internal_0_$__cuda_sm3x_div_rn_noftz_f32_slowpath
        .type           $__internal_0_$__cuda_sm3x_div_rn_noftz_f32_slowpath,@function
        .size           $__internal_0_$__cuda_sm3x_div_rn_noftz_f32_slowpath,(.L_x_109 - $__internal_0_$__cuda_sm3x_div_rn_noftz_f32_slowpath)
$__internal_0_$__cuda_sm3x_div_rn_noftz_f32_slowpath:
[----:B------:R-:W-:Y:S01]  /*3550*/  SHF.R.U32.HI R10, RZ, 0x17, R3 ;  /* 0x00000017ff0a7819 */ /* 0x000fe20000011603 */
[----:B------:R-:W-:Y:S01]  /*3560*/  BSSY.RECONVERGENT B0, `(.L_x_77) ;  /* 0x0000063000007945 */ /* 0x000fe20003800200 */
[----:B------:R-:W-:Y:S02]  /*3570*/  SHF.R.U32.HI R13, RZ, 0x17, R0 ;  /* 0x00000017ff0d7819 */ /* 0x000fe40000011600 */
[----:B------:R-:W-:Y:S02]  /*3580*/  LOP3.LUT R10, R10, 0xff, RZ, 0xc0, !PT ;  /* 0x000000ff0a0a7812 */ /* 0x000fe400078ec0ff */
[----:B------:R-:W-:Y:S02]  /*3590*/  LOP3.LUT R13, R13, 0xff, RZ, 0xc0, !PT ;  /* 0x000000ff0d0d7812 */ /* 0x000fe400078ec0ff */
[----:B------:R-:W-:Y:S02]  /*35a0*/  IADD3 R16, PT, PT, R10, -0x1, RZ ;  /* 0xffffffff0a107810 */ /* 0x000fe40007ffe0ff */
[----:B------:R-:W-:-:S02]  /*35b0*/  IADD3 R14, PT, PT, R13, -0x1, RZ ;  /* 0xffffffff0d0e7810 */ /* 0x000fc40007ffe0ff */
[----:B------:R-:W-:Y:S02]  /*35c0*/  ISETP.GT.U32.AND P0, PT, R16, 0xfd, PT ;  /* 0x000000fd1000780c */ /* 0x000fe40003f04070 */
[----:B------:R-:W-:Y:S02]  /*35d0*/  MOV R15, R3 ;  /* 0x00000003000f7202 */ /* 0x000fe40000000f00 */
[----:B------:R-:W-:-:S13]  /*35e0*/  ISETP.GT.U32.OR P0, PT, R14, 0xfd, P0 ;  /* 0x000000fd0e00780c */ /* 0x000fda0000704470 */
[----:B------:R-:W-:Y:S01]  /*35f0*/  @!P0 MOV R9, RZ ;  /* 0x000000ff00098202 */ /* 0x000fe20000000f00 */
[----:B------:R-:W-:Y:S06]  /*3600*/  @!P0 BRA `(.L_x_78) ;  /* 0x00000000005c8947 */ /* 0x000fec0003800000 */
[----:B------:R-:W-:Y:S02]  /*3610*/  FSETP.GTU.FTZ.AND P0, PT, |R0|, +INF , PT ;  /* 0x7f8000000000780b */ /* 0x000fe40003f1c200 */
[----:B------:R-:W-:-:S04]  /*3620*/  FSETP.GTU.FTZ.AND P1, PT, |R3|, +INF , PT ;  /* 0x7f8000000300780b */ /* 0x000fc80003f3c200 */
[----:B------:R-:W-:-:S13]  /*3630*/  PLOP3.LUT P0, PT, P0, P1, PT, 0xf8, 0x8f ;  /* 0x00000000008f781c */ /* 0x000fda0000703f70 */
[----:B------:R-:W-:Y:S05]  /*3640*/  @P0 BRA `(.L_x_79) ;  /* 0x00000004004c0947 */ /* 0x000fea0003800000 */
[----:B------:R-:W-:-:S13]  /*3650*/  LOP3.LUT P0, RZ, R15, 0x7fffffff, R0, 0xc8, !PT ;  /* 0x7fffffff0fff7812 */ /* 0x000fda000780c800 */
[----:B------:R-:W-:Y:S05]  /*3660*/  @!P0 BRA `(.L_x_80) ;  /* 0x00000004003c8947 */ /* 0x000fea0003800000 */
[C---:B------:R-:W-:Y:S02]  /*3670*/  FSETP.NEU.FTZ.AND P3, PT, |R0|.reuse, +INF , PT ;  /* 0x7f8000000000780b */ /* 0x040fe40003f7d200 */
[----:B------:R-:W-:Y:S02]  /*3680*/  FSETP.NEU.FTZ.AND P1, PT, |R3|, +INF , PT ;  /* 0x7f8000000300780b */ /* 0x000fe40003f3d200 */
[----:B------:R-:W-:-:S11]  /*3690*/  FSETP.NEU.FTZ.AND P0, PT, |R0|, +INF , PT ;  /* 0x7f8000000000780b */ /* 0x000fd60003f1d200 */
[----:B------:R-:W-:Y:S05]  /*36a0*/  @!P1 BRA !P3, `(.L_x_80) ;  /* 0x00000004002c9947 */ /* 0x000fea0005800000 */
[----:B------:R-:W-:-:S04]  /*36b0*/  LOP3.LUT P3, RZ, R0, 0x7fffffff, RZ, 0xc0, !PT ;  /* 0x7fffffff00ff7812 */ /* 0x000fc8000786c0ff */
[----:B------:R-:W-:-:S13]  /*36c0*/  PLOP3.LUT P1, PT, P1, P3, PT, 0x2f, 0xf2 ;  /* 0x0000000000f2781c */ /* 0x000fda0000f26577 */
[----:B------:R-:W-:Y:S05]  /*36d0*/  @P1 BRA `(.L_x_81) ;  /* 0x0000000400181947 */ /* 0x000fea0003800000 */
[----:B------:R-:W-:-:S04]  /*36e0*/  LOP3.LUT P1, RZ, R15, 0x7fffffff, RZ, 0xc0, !PT ;  /* 0x7fffffff0fff7812 */ /* 0x000fc8000782c0ff */
[----:B------:R-:W-:-:S13]  /*36f0*/  PLOP3.LUT P0, PT, P0, P1, PT, 0x2f, 0xf2 ;  /* 0x0000000000f2781c */ /* 0x000fda0000702577 */
[----:B------:R-:W-:Y:S05]  /*3700*/  @P0 BRA `(.L_x_82) ;  /* 0x0000000400000947 */ /* 0x000fea0003800000 */
[----:B------:R-:W-:Y:S02]  /*3710*/  ISETP.GE.AND P0, PT, R14, RZ, PT ;  /* 0x000000ff0e00720c */ /* 0x000fe40003f06270 */
[----:B------:R-:W-:-:S11]  /*3720*/  ISETP.GE.AND P1, PT, R16, RZ, PT ;  /* 0x000000ff1000720c */ /* 0x000fd60003f26270 */
[----:B------:R-:W-:Y:S01]  /*3730*/  @P0 MOV R9, RZ ;  /* 0x000000ff00090202 */ /* 0x000fe20000000f00 */
[----:B------:R-:W-:Y:S01]  /*3740*/  @!P0 FFMA R0, R0, 1.84467440737095516160e+19, RZ ;  /* 0x5f80000000008823 */ /* 0x000fe200000000ff */
[----:B------:R-:W-:Y:S01]  /*3750*/  @!P0 MOV R9, 0xffffffc0 ;  /* 0xffffffc000098802 */ /* 0x000fe20000000f00 */
[----:B------:R-:W-:-:S03]  /*3760*/  @!P1 FFMA R15, R3, 1.84467440737095516160e+19, RZ ;  /* 0x5f800000030f9823 */ /* 0x000fc600000000ff */
[----:B------:R-:W-:-:S07]  /*3770*/  @!P1 IADD3 R9, PT, PT, R9, 0x40, RZ ;  /* 0x0000004009099810 */ /* 0x000fce0007ffe0ff */
.L_x_78:
[----:B------:R-:W-:Y:S01]  /*3780*/  LEA R14, R10, 0xc0800000, 0x17 ;  /* 0xc08000000a0e7811 */ /* 0x000fe200078eb8ff */
[----:B------:R-:W-:Y:S01]  /*3790*/  BSSY.RECONVERGENT B1, `(.L_x_83) ;  /* 0x0000036000017945 */ /* 0x000fe20003800200 */
[----:B------:R-:W-:Y:S02]  /*37a0*/  IADD3 R13, PT, PT, R13, -0x7f, RZ ;  /* 0xffffff810d0d7810 */ /* 0x000fe40007ffe0ff */
[----:B------:R-:W-:-:S03]  /*37b0*/  IADD3 R16, PT, PT, -R14, R15, RZ ;  /* 0x0000000f0e107210 */ /* 0x000fc60007ffe1ff */
[C---:B------:R-:W-:Y:S01]  /*37c0*/  IMAD R0, R13.reuse, -0x800000, R0 ;  /* 0xff8000000d007824 */ /* 0x040fe200078e0200 */
[----:B------:R0:W1:Y:S01]  /*37d0*/  MUFU.RCP R14, R16 ;  /* 0x00000010000e7308 */ /* 0x0000620000001000 */
[----:B------:R-:W-:Y:S01]  /*37e0*/  FADD.FTZ R17, -R16, -RZ ;  /* 0x800000ff10117221 */ /* 0x000fe20000010100 */
[----:B0-----:R-:W-:-:S04]  /*37f0*/  IADD3 R16, PT, PT, R13, 0x7f, -R10 ;  /* 0x0000007f0d107810 */ /* 0x001fc80007ffe80a */
[----:B------:R-:W-:Y:S01]  /*3800*/  IADD3 R9, PT, PT, R16, R9, RZ ;  /* 0x0000000910097210 */ /* 0x000fe20007ffe0ff */
[----:B-1----:R-:W-:-:S04]  /*3810*/  FFMA R15, R14, R17, 1 ;  /* 0x3f8000000e0f7423 */ /* 0x002fc80000000011 */
[----:B------:R-:W-:-:S04]  /*3820*/  FFMA R15, R14, R15, R14 ;  /* 0x0000000f0e0f7223 */ /* 0x000fc8000000000e */
[----:B------:R-:W-:-:S04]  /*3830*/  FFMA R14, R0, R15, RZ ;  /* 0x0000000f000e7223 */ /* 0x000fc800000000ff */
[----:B------:R-:W-:-:S04]  /*3840*/  FFMA R18, R17, R14, R0 ;  /* 0x0000000e11127223 */ /* 0x000fc80000000000 */
[----:B------:R-:W-:-:S04]  /*3850*/  FFMA R14, R15, R18, R14 ;  /* 0x000000120f0e7223 */ /* 0x000fc8000000000e */
[----:B------:R-:W-:-:S04]  /*3860*/  FFMA R17, R17, R14, R0 ;  /* 0x0000000e11117223 */ /* 0x000fc80000000000 */
[----:B------:R-:W-:-:S05]  /*3870*/  FFMA R0, R15, R17, R14 ;  /* 0x000000110f007223 */ /* 0x000fca000000000e */
[----:B------:R-:W-:-:S04]  /*3880*/  SHF.R.U32.HI R10, RZ, 0x17, R0 ;  /* 0x00000017ff0a7819 */ /* 0x000fc80000011600 */
[----:B------:R-:W-:-:S04]  /*3890*/  LOP3.LUT R10, R10, 0xff, RZ, 0xc0, !PT ;  /* 0x000000ff0a0a7812 */ /* 0x000fc800078ec0ff */
[----:B------:R-:W-:-:S04]  /*38a0*/  IADD3 R10, PT, PT, R10, R9, RZ ;  /* 0x000000090a0a7210 */ /* 0x000fc80007ffe0ff */
[----:B------:R-:W-:-:S04]  /*38b0*/  IADD3 R13, PT, PT, R10, -0x1, RZ ;  /* 0xffffffff0a0d7810 */ /* 0x000fc80007ffe0ff */
[----:B------:R-:W-:-:S13]  /*38c0*/  ISETP.GE.U32.AND P0, PT, R13, 0xfe, PT ;  /* 0x000000fe0d00780c */ /* 0x000fda0003f06070 */
[----:B------:R-:W-:Y:S05]  /*38d0*/  @!P0 BRA `(.L_x_84) ;  /* 0x0000000000808947 */ /* 0x000fea0003800000 */
[----:B------:R-:W-:-:S13]  /*38e0*/  ISETP.GT.AND P0, PT, R10, 0xfe, PT ;  /* 0x000000fe0a00780c */ /* 0x000fda0003f04270 */
[----:B------:R-:W-:Y:S05]  /*38f0*/  @P0 BRA `(.L_x_85) ;  /* 0x00000000006c0947 */ /* 0x000fea0003800000 */
[----:B------:R-:W-:-:S13]  /*3900*/  ISETP.GE.AND P0, PT, R10, 0x1, PT ;  /* 0x000000010a00780c */ /* 0x000fda0003f06270 */
[----:B------:R-:W-:Y:S05]  /*3910*/  @P0 BRA `(.L_x_86) ;  /* 0x0000000000740947 */ /* 0x000fea0003800000 */
[----:B------:R-:W-:Y:S02]  /*3920*/  ISETP.GE.AND P0, PT, R10, -0x18, PT ;  /* 0xffffffe80a00780c */ /* 0x000fe40003f06270 */
[----:B------:R-:W-:-:S11]  /*3930*/  LOP3.LUT R0, R0, 0x80000000, RZ, 0xc0, !PT ;  /* 0x8000000000007812 */ /* 0x000fd600078ec0ff */
[----:B------:R-:W-:Y:S05]  /*3940*/  @!P0 BRA `(.L_x_86) ;  /* 0x0000000000688947 */ /* 0x000fea0003800000 */
[-CC-:B------:R-:W-:Y:S01]  /*3950*/  FFMA.RZ R9, R15, R17.reuse, R14.reuse ;  /* 0x000000110f097223 */ /* 0x180fe2000000c00e */
[C---:B------:R-:W-:Y:S02]  /*3960*/  IADD3 R16, PT, PT, R10.reuse, 0x20, RZ ;  /* 0x000000200a107810 */ /* 0x040fe40007ffe0ff */
[C---:B------:R-:W-:Y:S02]  /*3970*/  ISETP.NE.AND P3, PT, R10.reuse, RZ, PT ;  /* 0x000000ff0a00720c */ /* 0x040fe40003f65270 */
[----:B------:R-:W-:Y:S01]  /*3980*/  LOP3.LUT R13, R9, 0x7fffff, RZ, 0xc0, !PT ;  /* 0x007fffff090d7812 */ /* 0x000fe200078ec0ff */
[CCC-:B------:R-:W-:Y:S01]  /*3990*/  FFMA.RP R9, R15.reuse, R17.reuse, R14.reuse ;  /* 0x000000110f097223 */ /* 0x1c0fe2000000800e */
[----:B------:R-:W-:Y:S01]  /*39a0*/  FFMA.RM R14, R15, R17, R14 ;  /* 0x000000110f0e7223 */ /* 0x000fe2000000400e */
[----:B------:R-:W-:Y:S02]  /*39b0*/  ISETP.NE.AND P1, PT, R10, RZ, PT ;  /* 0x000000ff0a00720c */ /* 0x000fe40003f25270 */
[----:B------:R-:W-:-:S02]  /*39c0*/  LOP3.LUT R13, R13, 0x800000, RZ, 0xfc, !PT ;  /* 0x008000000d0d7812 */ /* 0x000fc400078efcff */
[----:B------:R-:W-:Y:S02]  /*39d0*/  IADD3 R10, PT, PT, -R10, RZ, RZ ;  /* 0x000000ff0a0a7210 */ /* 0x000fe40007ffe1ff */
[----:B------:R-:W-:Y:S02]  /*39e0*/  SHF.L.U32 R16, R13, R16, RZ ;  /* 0x000000100d107219 */ /* 0x000fe400000006ff */
[----:B------:R-:W-:Y:S02]  /*39f0*/  FSETP.NEU.FTZ.AND P0, PT, R9, R14, PT ;  /* 0x0000000e0900720b */ /* 0x000fe40003f1d000 */
[----:B------:R-:W-:Y:S02]  /*3a00*/  SEL R10, R10, RZ, P3 ;  /* 0x000000ff0a0a7207 */ /* 0x000fe40001800000 */
[----:B------:R-:W-:Y:S02]  /*3a10*/  ISETP.NE.AND P1, PT, R16, RZ, P1 ;  /* 0x000000ff1000720c */ /* 0x000fe40000f25270 */
[----:B------:R-:W-:-:S02]  /*3a20*/  SHF.R.U32.HI R10, RZ, R10, R13 ;  /* 0x0000000aff0a7219 */ /* 0x000fc4000001160d */
[----:B------:R-:W-:Y:S02]  /*3a30*/  PLOP3.LUT P0, PT, P0, P1, PT, 0xf8, 0x8f ;  /* 0x00000000008f781c */ /* 0x000fe40000703f70 */
[----:B------:R-:W-:Y:S02]  /*3a40*/  SHF.R.U32.HI R14, RZ, 0x1, R10 ;  /* 0x00000001ff0e7819 */ /* 0x000fe4000001160a */
[----:B------:R-:W-:-:S04]  /*3a50*/  SEL R9, RZ, 0x1, !P0 ;  /* 0x00000001ff097807 */ /* 0x000fc80004000000 */
[----:B------:R-:W-:-:S04]  /*3a60*/  LOP3.LUT R9, R9, 0x1, R14, 0xf8, !PT ;  /* 0x0000000109097812 */ /* 0x000fc800078ef80e */
[----:B------:R-:W-:-:S04]  /*3a70*/  LOP3.LUT R9, R9, R10, RZ, 0xc0, !PT ;  /* 0x0000000a09097212 */ /* 0x000fc800078ec0ff */
[----:B------:R-:W-:-:S04]  /*3a80*/  IADD3 R9, PT, PT, R14, R9, RZ ;  /* 0x000000090e097210 */ /* 0x000fc80007ffe0ff */
[----:B------:R-:W-:Y:S01]  /*3a90*/  LOP3.LUT R0, R9, R0, RZ, 0xfc, !PT ;  /* 0x0000000009007212 */ /* 0x000fe200078efcff */
[----:B------:R-:W-:Y:S06]  /*3aa0*/  BRA `(.L_x_86) ;  /* 0x0000000000107947 */ /* 0x000fec0003800000 */
.L_x_85:
[----:B------:R-:W-:-:S04]  /*3ab0*/  LOP3.LUT R0, R0, 0x80000000, RZ, 0xc0, !PT ;  /* 0x8000000000007812 */ /* 0x000fc800078ec0ff */
[----:B------:R-:W-:Y:S01]  /*3ac0*/  LOP3.LUT R0, R0, 0x7f800000, RZ, 0xfc, !PT ;  /* 0x7f80000000007812 */ /* 0x000fe200078efcff */
[----:B------:R-:W-:Y:S06]  /*3ad0*/  BRA `(.L_x_86) ;  /* 0x0000000000047947 */ /* 0x000fec0003800000 */
.L_x_84:
[----:B------:R-:W-:-:S07]  /*3ae0*/  LEA R0, R9, R0, 0x17 ;  /* 0x0000000009007211 */ /* 0x000fce00078eb8ff */
.L_x_86:
[----:B------:R-:W-:Y:S05]  /*3af0*/  BSYNC.RECONVERGENT B1 ;  /* 0x0000000000017941 */ /* 0x000fea0003800200 */
.L_x_83:
[----:B------:R-:W-:Y:S05]  /*3b00*/  BRA `(.L_x_87) ;  /* 0x0000000000207947 */ /* 0x000fea0003800000 */
.L_x_82:
[----:B------:R-:W-:-:S04]  /*3b10*/  LOP3.LUT R0, R15, 0x80000000, R0, 0x48, !PT ;  /* 0x800000000f007812 */ /* 0x000fc800078e4800 */
[----:B------:R-:W-:Y:S01]  /*3b20*/  LOP3.LUT R0, R0, 0x7f800000, RZ, 0xfc, !PT ;  /* 0x7f80000000007812 */ /* 0x000fe200078efcff */
[----:B------:R-:W-:Y:S06]  /*3b30*/  BRA `(.L_x_87) ;  /* 0x0000000000147947 */ /* 0x000fec0003800000 */
.L_x_81:
[----:B------:R-:W-:Y:S01]  /*3b40*/  LOP3.LUT R0, R15, 0x80000000, R0, 0x48, !PT ;  /* 0x800000000f007812 */ /* 0x000fe200078e4800 */
[----:B------:R-:W-:Y:S06]  /*3b50*/  BRA `(.L_x_87) ;  /* 0x00000000000c7947 */ /* 0x000fec0003800000 */
.L_x_80:
[----:B------:R-:W0:Y:S01]  /*3b60*/  MUFU.RSQ R0, -QNAN ;  /* 0xffc0000000007908 */ /* 0x000e220000001400 */
[----:B------:R-:W-:Y:S05]  /*3b70*/  BRA `(.L_x_87) ;  /* 0x0000000000047947 */ /* 0x000fea0003800000 */
.L_x_79:
[----:B------:R-:W-:-:S07]  /*3b80*/  FADD.FTZ R0, R0, R3 ;  /* 0x0000000300007221 */ /* 0x000fce0000010000 */
.L_x_87:
[----:B------:R-:W-:Y:S05]  /*3b90*/  BSYNC.RECONVERGENT B0 ;  /* 0x0000000000007941 */ /* 0x000fea0003800200 */
.L_x_77:
[----:B------:R-:W-:Y:S01]  /*3ba0*/  HFMA2 R13, -RZ, RZ, 0, 0 ;  /* 0x00000000ff0d7431 */ /* 0x000fe200000001ff */
[----:B0-----:R-:W-:-:S03]  /*3bb0*/  MOV R9, R0 ;  /* 0x0000000000097202 */ /* 0x001fc60000000f00 */
[----:B------:R-:W-:Y:S05]  /*3bc0*/  RET.REL.NODEC R12 `(_Z14shared_softmaxPfS_ii) ;  /* 0xffffffc40c0c7950 */ /* 0x000fea0003c3ffff */
.L_x_88:
        /* <DEDUP_REMOVED lines=11> */
.L_x_109:


//--------------------- .text._Z21shared_compute_scoresPfS_S_iii --------------------------
	.section	.text._Z21shared_compute_scoresPfS_S_iii,"ax",@progbits
	.align	128
        .global         _Z21shared_compute_scoresPfS_S_iii
        .type           _Z21shared_compute_scoresPfS_S_iii,@function
        .size           _Z21shared_compute_scoresPfS_S_iii,(.L_x_111 - _Z21shared_compute_scoresPfS_S_iii)
        .other          _Z21shared_compute_scoresPfS_S_iii,@"STO_CUDA_ENTRY STV_DEFAULT"
_Z21shared_compute_scoresPfS_S_iii:
.text._Z21shared_compute_scoresPfS_S_iii:
[----:B------:R-:W-:Y:S01]  /*0000*/  LDC R1, c[0x0][0x37c] ;  /* 0x0000df00ff017b82 */ /* 0x000fe20000000800 */
[----:B------:R-:W0:Y:S01]  /*0010*/  S2R R3, SR_CTAID.Y ;  /* 0x0000000000037919 */ /* 0x000e220000002600 */
[----:B------:R-:W1:Y:S01]  /*0020*/  LDCU UR7, c[0x0][0x3a0] ;  /* 0x00007400ff0777ac */ /* 0x000e620008000800 */
[----:B------:R-:W-:Y:S01]  /*0030*/  HFMA2 R21, -RZ, RZ, 0, 0 ;  /* 0x00000000ff157431 */ /* 0x000fe200000001ff */
[----:B------:R-:W0:Y:S01]  /*0040*/  S2R R12, SR_TID.Y ;  /* 0x00000000000c7919 */ /* 0x000e220000002200 */
[----:B------:R-:W2:Y:S01]  /*0050*/  LDCU.64 UR8, c[0x0][0x358] ;  /* 0x00006b00ff0877ac */ /* 0x000ea20008000a00 */
[----:B------:R-:W3:Y:S01]  /*0060*/  S2R R2, SR_CTAID.X ;  /* 0x0000000000027919 */ /* 0x000ee20000002500 */
[----:B------:R-:W3:Y:S01]  /*0070*/  S2R R13, SR_TID.X ;  /* 0x00000000000d7919 */ /* 0x000ee20000002100 */
[----:B-1----:R-:W-:Y:S01]  /*0080*/  UISETP.GE.AND UP0, UPT, UR7, 0x1, UPT ;  /* 0x000000010700788c */ /* 0x002fe2000bf06270 */
[----:B0-----:R-:W-:Y:S01]  /*0090*/  LEA R0, R3, R12, 0x4 ;  /* 0x0000000c03007211 */ /* 0x001fe200078e20ff */
[----:B---3--:R-:W-:-:S07]  /*00a0*/  IMAD R3, R2, 0x10, R13 ;  /* 0x0000001002037824 */ /* 0x008fce00078e020d */
[----:B--2---:R-:W-:Y:S05]  /*00b0*/  BRA.U !UP0, `(.L_x_89) ;  /* 0x0000000d08207547 */ /* 0x004fea000b800000 */
[----:B------:R-:W0:Y:S01]  /*00c0*/  S2UR UR6, SR_CgaCtaId ;  /* 0x00000000000679c3 */ /* 0x000e220000008800 */
[----:B------:R-:W-:Y:S01]  /*00d0*/  UMOV UR4, 0x400 ;  /* 0x0000040000047882 */ /* 0x000fe20000000000 */
[----:B------:R-:W-:Y:S01]  /*00e0*/  UISETP.GE.U32.AND UP0, UPT, UR7, 0x11, UPT ;  /* 0x000000110700788c */ /* 0x000fe2000bf06070 */
[----:B------:R-:W-:Y:S01]  /*00f0*/  MOV R21, RZ ;  /* 0x000000ff00157202 */ /* 0x000fe20000000f00 */
[----:B------:R-:W-:-:S04]  /*0100*/  UIADD3 UR5, UPT, UPT, UR4, 0x400, URZ ;  /* 0x0000040004057890 */ /* 0x000fc8000fffe0ff */
[----:B0-----:R-:W-:Y:S02]  /*0110*/  ULEA UR5, UR6, UR5, 0x18 ;  /* 0x0000000506057291 */ /* 0x001fe4000f8ec0ff */
[----:B------:R-:W-:Y:S02]  /*0120*/  ULEA UR4, UR6, UR4, 0x18 ;  /* 0x0000000406047291 */ /* 0x000fe4000f8ec0ff */
[----:B------:R-:W-:Y:S02]  /*0130*/  UIADD3 UR6, UPT, UPT, UR7, 0xf, URZ ;  /* 0x0000000f07067890 */ /* 0x000fe4000fffe0ff */
[C---:B------:R-:W-:Y:S02]  /*0140*/  LEA R16, R13.reuse, UR5, 0x2 ;  /* 0x000000050d107c11 */ /* 0x040fe4000f8e10ff */
[C---:B------:R-:W-:Y:S01]  /*0150*/  LEA R2, R12.reuse, UR4, 0x6 ;  /* 0x000000040c027c11 */ /* 0x040fe2000f8e30ff */
[----:B------:R-:W-:Y:S02]  /*0160*/  UMOV UR4, URZ ;  /* 0x000000ff00047c82 */ /* 0x000fe40008000000 */
[----:B------:R-:W-:Y:S01]  /*0170*/  IMAD R19, R12, 0x40, R16 ;  /* 0x000000400c137824 */ /* 0x000fe200078e0210 */
[----:B------:R-:W-:Y:S01]  /*0180*/  LEA R20, R13, R2, 0x2 ;  /* 0x000000020d147211 */ /* 0x000fe200078e10ff */
[----:B------:R-:W-:Y:S06]  /*0190*/  BRA.U !UP0, `(.L_x_90) ;  /* 0x0000000508fc7547 */ /* 0x000fec000b800000 */
[----:B------:R-:W0:Y:S01]  /*01a0*/  LDCU UR10, c[0x0][0x398] ;  /* 0x00007300ff0a77ac */ /* 0x000e220008000800 */
[--C-:B------:R-:W-:Y:S01]  /*01b0*/  IMAD R18, R3, UR7, R12.reuse ;  /* 0x0000000703127c24 */ /* 0x100fe2000f8e020c */
[----:B------:R-:W-:Y:S01]  /*01c0*/  MOV R21, RZ ;  /* 0x000000ff00157202 */ /* 0x000fe20000000f00 */
[----:B------:R-:W-:Y:S01]  /*01d0*/  IMAD R17, R0, UR7, R13 ;  /* 0x0000000700117c24 */ /* 0x000fe2000f8e020d */
[----:B------:R-:W-:Y:S01]  /*01e0*/  USHF.R.U32.HI UR4, URZ, 0x4, UR6 ;  /* 0x00000004ff047899 */ /* 0x000fe20008011606 */
[----:B------:R-:W-:Y:S01]  /*01f0*/  MOV R15, R13 ;  /* 0x0000000d000f7202 */ /* 0x000fe20000000f00 */
[----:B------:R-:W-:Y:S01]  /*0200*/  IMAD.MOV.U32 R14, RZ, RZ, R12 ;  /* 0x000000ffff0e7224 */ /* 0x000fe200078e000c */
[----:B------:R-:W-:Y:S01]  /*0210*/  IADD3 R18, PT, PT, R18, 0x10, RZ ;  /* 0x0000001012127810 */ /* 0x000fe20007ffe0ff */
[----:B------:R-:W-:Y:S01]  /*0220*/  ULOP3.LUT UR4, UR4, 0x7fffffe, URZ, 0xc0, !UPT ;  /* 0x07fffffe04047892 */ /* 0x000fe2000f8ec0ff */
[----:B------:R-:W-:Y:S01]  /*0230*/  IADD3 R17, PT, PT, R17, 0x10, RZ ;  /* 0x0000001011117810 */ /* 0x000fe20007ffe0ff */
[----:B------:R-:W1:Y:S01]  /*0240*/  LDCU UR11, c[0x0][0x39c] ;  /* 0x00007380ff0b77ac */ /* 0x000e620008000800 */
[----:B------:R-:W2:Y:S01]  /*0250*/  LDCU UR5, c[0x0][0x3a0] ;  /* 0x00007400ff0577ac */ /* 0x000ea20008000800 */
[----:B0-----:R-:W-:Y:S01]  /*0260*/  ISETP.GE.AND P1, PT, R0, UR10, PT ;  /* 0x0000000a00007c0c */ /* 0x001fe2000bf26270 */
[----:B------:R-:W-:-:S12]  /*0270*/  UIADD3 UR4, UPT, UPT, -UR4, URZ, URZ ;  /* 0x000000ff04047290 */ /* 0x000fd8000fffe1ff */
.L_x_91:
[----:B-1----:R-:W-:Y:S01]  /*0280*/  ISETP.GE.AND P0, PT, R3, UR11, PT ;  /* 0x0000000b03007c0c */ /* 0x002fe2000bf06270 */
[----:B--2---:R-:W-:Y:S01]  /*0290*/  UMOV UR7, UR5 ;  /* 0x0000000500077c82 */ /* 0x004fe20008000000 */
[----:B------:R-:W-:Y:S02]  /*02a0*/  CS2R R26, SRZ ;  /* 0x00000000001a7805 */ /* 0x000fe4000001ff00 */
[----:B------:R-:W-:Y:S02]  /*02b0*/  ISETP.GE.U32.OR P2, PT, R15, UR7, P1 ;  /* 0x000000070f007c0c */ /* 0x000fe40008f46470 */
[----:B------:R-:W-:-:S11]  /*02c0*/  ISETP.GE.U32.OR P3, PT, R14, UR7, P0 ;  /* 0x000000070e007c0c */ /* 0x000fd60008766470 */
[----:B------:R-:W0:Y:S01]  /*02d0*/  @!P2 LDC.64 R6, c[0x0][0x380] ;  /* 0x0000e000ff06ab82 */ /* 0x000e220000000a00 */
[----:B------:R-:W-:Y:S01]  /*02e0*/  @!P2 VIADD R9, R17, 0xfffffff0 ;  /* 0xfffffff01109a836 */ /* 0x000fe20000000000 */
[----:B------:R-:W-:-:S06]  /*02f0*/  @!P3 IADD3 R23, PT, PT, R18, -0x10, RZ ;  /* 0xfffffff01217b810 */ /* 0x000fcc0007ffe0ff */
[----:B------:R-:W1:Y:S01]  /*0300*/  @!P3 LDC.64 R4, c[0x0][0x388] ;  /* 0x0000e200ff04bb82 */ /* 0x000e620000000a00 */
[----:B0-----:R-:W-:-:S05]  /*0310*/  @!P2 IMAD.WIDE.U32 R6, R9, 0x4, R6 ;  /* 0x000000040906a825 */ /* 0x001fca00078e0006 */
[----:B------:R-:W2:Y:S01]  /*0320*/  @!P2 LDG.E R27, desc[UR8][R6.64] ;  /* 0x00000008061ba981 */ /* 0x000ea2000c1e1900 */
[----:B-1----:R-:W-:-:S05]  /*0330*/  @!P3 IMAD.WIDE.U32 R22, R23, 0x4, R4 ;  /* 0x000000041716b825 */ /* 0x002fca00078e0004 */
[----:B------:R-:W3:Y:S04]  /*0340*/  @!P3 LDG.E R26, desc[UR8][R22.64] ;  /* 0x00000008161ab981 */ /* 0x000ee8000c1e1900 */
        /* <DEDUP_REMOVED lines=11> */
[----:B------:R-:W-:Y:S04]  /*0400*/  LDS R23, [R16+0x200] ;  /* 0x0002000010177984 */ /* 0x000fe80000000800 */
[----:B------:R-:W-:Y:S01]  /*0410*/  LDS R27, [R16+0x300] ;  /* 0x00030000101b7984 */ /* 0x000fe20000000800 */
[----:B0-----:R-:W-:-:S03]  /*0420*/  FFMA R8, R8, R28, R21 ;  /* 0x0000001c08087223 */ /* 0x001fc60000000015 */
[----:B------:R-:W0:Y:S01]  /*0430*/  LDS R21, [R16+0x180] ;  /* 0x0001800010157984 */ /* 0x000e220000000800 */
[----:B-1----:R-:W-:-:S04]  /*0440*/  FFMA R9, R29, R9, R8 ;  /* 0x000000091d097223 */ /* 0x002fc80000000008 */
[----:B--2---:R-:W-:Y:S02]  /*0450*/  FFMA R9, R26, R10, R9 ;  /* 0x0000000a1a097223 */ /* 0x004fe40000000009 */
[----:B------:R-:W-:Y:S02]  /*0460*/  LDS R26, [R16+0x3c0] ;  /* 0x0003c000101a7984 */ /* 0x000fe40000000800 */
[----:B---3--:R-:W-:Y:S02]  /*0470*/  FFMA R9, R24, R11, R9 ;  /* 0x0000000b18097223 */ /* 0x008fe40000000009 */
[----:B------:R-:W1:Y:S02]  /*0480*/  LDS R24, [R16+0x1c0] ;  /* 0x0001c00010187984 */ /* 0x000e640000000800 */
[----:B----4-:R-:W-:Y:S02]  /*0490*/  FFMA R25, R4, R25, R9 ;  /* 0x0000001904197223 */ /* 0x010fe40000000009 */
[----:B------:R-:W2:Y:S04]  /*04a0*/  LDS.128 R8, [R2+0x20] ;  /* 0x0000200002087984 */ /* 0x000ea80000000c00 */
[----:B------:R-:W3:Y:S01]  /*04b0*/  LDS R4, [R16+0x240] ;  /* 0x0002400010047984 */ /* 0x000ee20000000800 */
[----:B-----5:R-:W-:-:S03]  /*04c0*/  FFMA R22, R22, R5, R25 ;  /* 0x0000000516167223 */ /* 0x020fc60000000019 */
[----:B------:R-:W4:Y:S01]  /*04d0*/  LDS R5, [R16+0x280] ;  /* 0x0002800010057984 */ /* 0x000f220000000800 */
[----:B------:R-:W-:-:S04]  /*04e0*/  IADD3 R25, PT, PT, R15, 0x10, RZ ;  /* 0x000000100f197810 */ /* 0x000fc80007ffe0ff */
[----:B------:R-:W-:Y:S02]  /*04f0*/  ISETP.GE.U32.OR P2, PT, R25, UR7, P1 ;  /* 0x0000000719007c0c */ /* 0x000fe40008f46470 */
[----:B------:R-:W5:Y:S01]  /*0500*/  LDS R25, [R16+0x2c0] ;  /* 0x0002c00010197984 */ /* 0x000f620000000800 */
[----:B0-----:R-:W-:-:S10]  /*0510*/  FFMA R21, R21, R6, R22 ;  /* 0x0000000615157223 */ /* 0x001fd40000000016 */
[----:B------:R-:W0:Y:S01]  /*0520*/  @!P2 LDC.64 R28, c[0x0][0x380] ;  /* 0x0000e000ff1cab82 */ /* 0x000e220000000a00 */
[----:B-1----:R-:W-:Y:S02]  /*0530*/  FFMA R7, R24, R7, R21 ;  /* 0x0000000718077223 */ /* 0x002fe40000000015 */
[----:B------:R-:W-:Y:S04]  /*0540*/  LDS R24, [R16+0x340] ;  /* 0x0003400010187984 */ /* 0x000fe80000000800 */
[----:B------:R-:W-:Y:S01]  /*0550*/  LDS R21, [R16+0x380] ;  /* 0x0003800010157984 */ /* 0x000fe20000000800 */
[----:B--2---:R-:W-:-:S04]  /*0560*/  FFMA R7, R8, R23, R7 ;  /* 0x0000001708077223 */ /* 0x004fc80000000007 */
[----:B---3--:R-:W-:-:S04]  /*0570*/  FFMA R4, R4, R9, R7 ;  /* 0x0000000904047223 */ /* 0x008fc80000000007 */
[----:B----4-:R-:W-:Y:S02]  /*0580*/  FFMA R10, R5, R10, R4 ;  /* 0x0000000a050a7223 */ /* 0x010fe40000000004 */
[----:B------:R-:W1:Y:S01]  /*0590*/  LDS.128 R4, [R2+0x30] ;  /* 0x0000300002047984 */ /* 0x000e620000000c00 */
[----:B------:R-:W-:Y:S02]  /*05a0*/  IMAD.MOV.U32 R23, RZ, RZ, RZ ;  /* 0x000000ffff177224 */ /* 0x000fe400078e00ff */
[----:B0-----:R-:W-:Y:S01]  /*05b0*/  @!P2 IMAD.WIDE.U32 R28, R17, 0x4, R28 ;  /* 0x00000004111ca825 */ /* 0x001fe200078e001c */
[----:B------:R-:W-:Y:S06]  /*05c0*/  BAR.SYNC.DEFER_BLOCKING 0x0 ;  /* 0x0000000000007b1d */ /* 0x000fec0000010000 */
[----:B------:R-:W2:Y:S01]  /*05d0*/  @!P2 LDG.E R23, desc[UR8][R28.64] ;  /* 0x000000081c17a981 */ /* 0x000ea2000c1e1900 */
[----:B------:R-:W-:-:S04]  /*05e0*/  IADD3 R8, PT, PT, R14, 0x10, RZ ;  /* 0x000000100e087810 */ /* 0x000fc80007ffe0ff */
[----:B------:R-:W-:-:S13]  /*05f0*/  ISETP.GE.U32.OR P0, PT, R8, UR7, P0 ;  /* 0x0000000708007c0c */ /* 0x000fda0008706470 */
[----:B------:R-:W0:Y:S01]  /*0600*/  @!P0 LDC.64 R8, c[0x0][0x388] ;  /* 0x0000e200ff088b82 */ /* 0x000e220000000a00 */
[----:B--2---:R0:W-:Y:S02]  /*0610*/  STS [R20], R23 ;  /* 0x0000001714007388 */ /* 0x0041e40000000800 */
[----:B0-----:R-:W-:-:S04]  /*0620*/  @!P0 IMAD.WIDE.U32 R22, R18, 0x4, R8 ;  /* 0x0000000412168825 */ /* 0x001fc800078e0008 */
[----:B------:R-:W-:-:S06]  /*0630*/  HFMA2 R8, -RZ, RZ, 0, 0 ;  /* 0x00000000ff087431 */ /* 0x000fcc00000001ff */
[----:B------:R0:W2:Y:S01]  /*0640*/  @!P0 LDG.E R8, desc[UR8][R22.64] ;  /* 0x0000000816088981 */ /* 0x0000a2000c1e1900 */
[----:B-----5:R-:W-:-:S04]  /*0650*/  FFMA R11, R25, R11, R10 ;  /* 0x0000000b190b7223 */ /* 0x020fc8000000000a */
[----:B-1----:R-:W-:-:S04]  /*0660*/  FFMA R27, R4, R27, R11 ;  /* 0x0000001b041b7223 */ /* 0x002fc8000000000b */
[----:B------:R-:W-:-:S04]  /*0670*/  FFMA R24, R24, R5, R27 ;  /* 0x0000000518187223 */ /* 0x000fc8000000001b */
[----:B------:R-:W-:-:S04]  /*0680*/  FFMA R21, R21, R6, R24 ;  /* 0x0000000615157223 */ /* 0x000fc80000000018 */
[----:B0-----:R-:W-:Y:S01]  /*0690*/  FFMA R23, R26, R7, R21 ;  /* 0x000000071a177223 */ /* 0x001fe20000000015 */
[----:B------:R-:W-:-:S04]  /*06a0*/  UIADD3 UR4, UPT, UPT, UR4, 0x2, URZ ;  /* 0x0000000204047890 */ /* 0x000fc8000fffe0ff */
[----:B------:R-:W-:Y:S01]  /*06b0*/  UISETP.NE.AND UP0, UPT, UR4, URZ, UPT ;  /* 0x000000ff0400728c */ /* 0x000fe2000bf05270 */
[----:B------:R-:W-:Y:S01]  /*06c0*/  VIADD R14, R14, 0x20 ;  /* 0x000000200e0e7836 */ /* 0x000fe20000000000 */
[----:B------:R-:W-:Y:S01]  /*06d0*/  IADD3 R15, PT, PT, R15, 0x20, RZ ;  /* 0x000000200f0f7810 */ /* 0x000fe20007ffe0ff */
[----:B------:R-:W-:Y:S01]  /*06e0*/  VIADD R18, R18, 0x20 ;  /* 0x0000002012127836 */ /* 0x000fe20000000000 */
[----:B------:R-:W-:Y:S01]  /*06f0*/  IADD3 R17, PT, PT, R17, 0x20, RZ ;  /* 0x0000002011117810 */ /* 0x000fe20007ffe0ff */
[----:B--2---:R-:W-:Y:S01]  /*0700*/  STS [R19], R8 ;  /* 0x0000000813007388 */ /* 0x004fe20000000800 */
        /* <DEDUP_REMOVED lines=9> */
[----:B------:R-:W-:Y:S01]  /*07a0*/  LDS R26, [R16+0x1c0] ;  /* 0x0001c000101a7984 */ /* 0x000fe20000000800 */
[----:B0-----:R-:W-:-:S03]  /*07b0*/  FFMA R25, R8, R25, R23 ;  /* 0x0000001908197223 */ /* 0x001fc60000000017 */
[----:B------:R-:W0:Y:S01]  /*07c0*/  LDS R23, [R16+0x180] ;  /* 0x0001800010177984 */ /* 0x000e220000000800 */
[----:B-1----:R-:W-:-:S03]  /*07d0*/  FFMA R28, R28, R9, R25 ;  /* 0x000000091c1c7223 */ /* 0x002fc60000000019 */
[----:B------:R-:W-:Y:S01]  /*07e0*/  LDS R25, [R16+0x200] ;  /* 0x0002000010197984 */ /* 0x000fe20000000800 */
[----:B--2---:R-:W-:-:S03]  /*07f0*/  FFMA R27, R27, R10, R28 ;  /* 0x0000000a1b1b7223 */ /* 0x004fc6000000001c */
[----:B------:R-:W-:Y:S01]  /*0800*/  LDS R28, [R16+0x380] ;  /* 0x00038000101c7984 */ /* 0x000fe20000000800 */
[----:B---3--:R-:W-:-:S03]  /*0810*/  FFMA R27, R24, R11, R27 ;  /* 0x0000000b181b7223 */ /* 0x008fc6000000001b */
[----:B------:R-:W1:Y:S04]  /*0820*/  LDS.128 R8, [R2+0x20] ;  /* 0x0000200002087984 */ /* 0x000e680000000c00 */
[----:B------:R-:W2:Y:S01]  /*0830*/  LDS R24, [R16+0x240] ;  /* 0x0002400010187984 */ /* 0x000ea20000000800 */
[----:B----4-:R-:W-:-:S04]  /*0840*/  FFMA R21, R4, R21, R27 ;  /* 0x0000001504157223 */ /* 0x010fc8000000001b */
[----:B-----5:R-:W-:Y:S02]  /*0850*/  FFMA R22, R22, R5, R21 ;  /* 0x0000000516167223 */ /* 0x020fe40000000015 */
[----:B------:R-:W3:Y:S02]  /*0860*/  LDS R21, [R16+0x280] ;  /* 0x0002800010157984 */ /* 0x000ee40000000800 */
[----:B0-----:R-:W-:Y:S02]  /*0870*/  FFMA R23, R23, R6, R22 ;  /* 0x0000000617177223 */ /* 0x001fe40000000016 */
[----:B------:R-:W0:Y:S02]  /*0880*/  LDS R22, [R16+0x2c0] ;  /* 0x0002c00010167984 */ /* 0x000e240000000800 */
[----:B------:R-:W-:Y:S02]  /*0890*/  FFMA R27, R26, R7, R23 ;  /* 0x000000071a1b7223 */ /* 0x000fe40000000017 */
[----:B------:R-:W-:Y:S04]  /*08a0*/  LDS R23, [R16+0x300] ;  /* 0x0003000010177984 */ /* 0x000fe80000000800 */
[----:B------:R-:W4:Y:S01]  /*08b0*/  LDS.128 R4, [R2+0x30] ;  /* 0x0000300002047984 */ /* 0x000f220000000c00 */
[----:B-1----:R-:W-:-:S03]  /*08c0*/  FFMA R25, R8, R25, R27 ;  /* 0x0000001908197223 */ /* 0x002fc6000000001b */
[----:B------:R-:W1:Y:S01]  /*08d0*/  LDS R8, [R16+0x340] ;  /* 0x0003400010087984 */ /* 0x000e620000000800 */
[----:B--2---:R-:W-:-:S03]  /*08e0*/  FFMA R26, R24, R9, R25 ;  /* 0x00000009181a7223 */ /* 0x004fc60000000019 */
[----:B------:R-:W2:Y:S01]  /*08f0*/  LDS R24, [R16+0x3c0] ;  /* 0x0003c00010187984 */ /* 0x000ea20000000800 */
[----:B---3--:R-:W-:-:S04]  /*0900*/  FFMA R21, R21, R10, R26 ;  /* 0x0000000a15157223 */ /* 0x008fc8000000001a */
[----:B0-----:R-:W-:-:S04]  /*0910*/  FFMA R11, R22, R11, R21 ;  /* 0x0000000b160b7223 */ /* 0x001fc80000000015 */
[----:B----4-:R-:W-:-:S04]  /*0920*/  FFMA R11, R4, R23, R11 ;  /* 0x00000017040b7223 */ /* 0x010fc8000000000b */
[----:B-1----:R-:W-:-:S04]  /*0930*/  FFMA R5, R8, R5, R11 ;  /* 0x0000000508057223 */ /* 0x002fc8000000000b */
[----:B------:R-:W-:-:S04]  /*0940*/  FFMA R5, R28, R6, R5 ;  /* 0x000000061c057223 */ /* 0x000fc80000000005 */
[----:B--2---:R-:W-:Y:S01]  /*0950*/  FFMA R21, R24, R7, R5 ;  /* 0x0000000718157223 */ /* 0x004fe20000000005 */
[----:B------:R-:W-:Y:S06]  /*0960*/  BAR.SYNC.DEFER_BLOCKING 0x0 ;  /* 0x0000000000007b1d */ /* 0x000fec0000010000 */
[----:B------:R-:W-:Y:S05]  /*0970*/  BRA.U UP0, `(.L_x_91) ;  /* 0xfffffff900407547 */ /* 0x000fea000b83ffff */
[----:B------:R-:W-:-:S12]  /*0980*/  ULOP3.LUT UR4, UR6, 0x7fffffe0, URZ, 0xc0, !UPT ;  /* 0x7fffffe006047892 */ /* 0x000fd8000f8ec0ff */
.L_x_90:
[----:B------:R-:W-:-:S09]  /*0990*/  ULOP3.LUT UP0, URZ, UR6, 0x10, URZ, 0xc0, !UPT ;  /* 0x0000001006ff7892 */ /* 0x000fd2000f80c0ff */
[----:B------:R-:W-:Y:S05]  /*09a0*/  BRA.U !UP0, `(.L_x_89) ;  /* 0x0000000108e47547 */ /* 0x000fea000b800000 */
[----:B------:R-:W0:Y:S01]  /*09b0*/  LDCU UR5, c[0x0][0x398] ;  /* 0x00007300ff0577ac */ /* 0x000e220008000800 */
[----:B------:R-:W-:Y:S02]  /*09c0*/  IADD3 R7, PT, PT, R13, UR4, RZ ;  /* 0x000000040d077c10 */ /* 0x000fe4000fffe0ff */
[----:B------:R-:W-:Y:S02]  /*09d0*/  CS2R R14, SRZ ;  /* 0x00000000000e7805 */ /* 0x000fe4000001ff00 */
[----:B------:R-:W-:Y:S01]  /*09e0*/  IADD3 R12, PT, PT, R12, UR4, RZ ;  /* 0x000000040c0c7c10 */ /* 0x000fe2000fffe0ff */
[----:B------:R-:W1:Y:S01]  /*09f0*/  LDCU UR6, c[0x0][0x39c] ;  /* 0x00007380ff0677ac */ /* 0x000e620008000800 */
[----:B------:R-:W-:Y:S02]  /*0a00*/  ISETP.GE.U32.AND P0, PT, R7, UR7, PT ;  /* 0x0000000707007c0c */ /* 0x000fe4000bf06070 */
[----:B------:R-:W-:Y:S02]  /*0a10*/  ISETP.GE.U32.AND P1, PT, R12, UR7, PT ;  /* 0x000000070c007c0c */ /* 0x000fe4000bf26070 */
[----:B0-----:R-:W-:-:S02]  /*0a20*/  ISETP.GE.OR P0, PT, R0, UR5, P0 ;  /* 0x0000000500007c0c */ /* 0x001fc40008706670 */
[----:B-1----:R-:W-:-:S11]  /*0a30*/  ISETP.GE.OR P1, PT, R3, UR6, P1 ;  /* 0x0000000603007c0c */ /* 0x002fd60008f26670 */
[----:B------:R-:W0:Y:S01]  /*0a40*/  @!P0 LDC.64 R8, c[0x0][0x380] ;  /* 0x0000e000ff088b82 */ /* 0x000e220000000a00 */
[----:B------:R-:W-:Y:S02]  /*0a50*/  @!P0 IMAD R7, R0, UR7, R7 ;  /* 0x0000000700078c24 */ /* 0x000fe4000f8e0207 */
[----:B------:R-:W-:-:S05]  /*0a60*/  @!P1 IMAD R13, R3, UR7, R12 ;  /* 0x00000007030d9c24 */ /* 0x000fca000f8e020c */
        /* <DEDUP_REMOVED lines=18> */
[----:B------:R-:W-:Y:S04]  /*0b90*/  LDS R19, [R16+0x200] ;  /* 0x0002000010137984 */ /* 0x000fe80000000800 */
[----:B------:R-:W5:Y:S01]  /*0ba0*/  LDS.128 R12, [R2+0x20] ;  /* 0x00002000020c7984 */ /* 0x000f620000000c00 */
[----:B0-----:R-:W-:-:S03]  /*0bb0*/  FFMA R4, R4, R22, R21 ;  /* 0x0000001604047223 */ /* 0x001fc60000000015 */
[----:B------:R-:W0:Y:S01]  /*0bc0*/  LDS R22, [R16+0x240] ;  /* 0x0002400010167984 */ /* 0x000e220000000800 */
[----:B-1----:R-:W-:-:S03]  /*0bd0*/  FFMA R4, R27, R5, R4 ;  /* 0x000000051b047223 */ /* 0x002fc60000000004 */
[----:B------:R-:W1:Y:S01]  /*0be0*/  LDS R21, [R16+0x280] ;  /* 0x0002800010157984 */ /* 0x000e620000000800 */
[----:B--2---:R-:W-:-:S03]  /*0bf0*/  FFMA R25, R25, R6, R4 ;  /* 0x0000000619197223 */ /* 0x004fc60000000004 */
[----:B------:R-:W2:Y:S01]  /*0c00*/  LDS R24, [R16+0x2c0] ;  /* 0x0002c00010187984 */ /* 0x000ea20000000800 */
[----:B---3--:R-:W-:-:S03]  /*0c10*/  FFMA R27, R26, R7, R25 ;  /* 0x000000071a1b7223 */ /* 0x008fc60000000019 */
[----:B------:R-:W-:Y:S04]  /*0c20*/  LDS R25, [R16+0x300] ;  /* 0x0003000010197984 */ /* 0x000fe80000000800 */
[----:B------:R-:W3:Y:S01]  /*0c30*/  LDS.128 R4, [R2+0x30] ;  /* 0x0000300002047984 */ /* 0x000ee20000000c00 */
[----:B----4-:R-:W-:-:S03]  /*0c40*/  FFMA R27, R8, R17, R27 ;  /* 0x00000011081b7223 */ /* 0x010fc6000000001b */
[----:B------:R-:W4:Y:S04]  /*0c50*/  LDS R26, [R16+0x340] ;  /* 0x00034000101a7984 */ /* 0x000f280000000800 */
[----:B------:R-:W4:Y:S01]  /*0c60*/  LDS R17, [R16+0x380] ;  /* 0x0003800010117984 */ /* 0x000f220000000800 */
[----:B-----5:R-:W-:-:S03]  /*0c70*/  FFMA R18, R18, R9, R27 ;  /* 0x0000000912127223 */ /* 0x020fc6000000001b */
[----:B------:R-:W5:Y:S01]  /*0c80*/  LDS R8, [R16+0x3c0] ;  /* 0x0003c00010087984 */ /* 0x000f620000000800 */
[----:B------:R-:W-:-:S04]  /*0c90*/  FFMA R23, R23, R10, R18 ;  /* 0x0000000a17177223 */ /* 0x000fc80000000012 */
[----:B------:R-:W-:-:S04]  /*0ca0*/  FFMA R11, R20, R11, R23 ;  /* 0x0000000b140b7223 */ /* 0x000fc80000000017 */
[----:B------:R-:W-:-:S04]  /*0cb0*/  FFMA R11, R12, R19, R11 ;  /* 0x000000130c0b7223 */ /* 0x000fc8000000000b */
[----:B0-----:R-:W-:-:S04]  /*0cc0*/  FFMA R22, R22, R13, R11 ;  /* 0x0000000d16167223 */ /* 0x001fc8000000000b */
[----:B-1----:R-:W-:-:S04]  /*0cd0*/  FFMA R21, R21, R14, R22 ;  /* 0x0000000e15157223 */ /* 0x002fc80000000016 */
[----:B--2---:R-:W-:-:S04]  /*0ce0*/  FFMA R15, R24, R15, R21 ;  /* 0x0000000f180f7223 */ /* 0x004fc80000000015 */
[----:B---3--:R-:W-:-:S04]  /*0cf0*/  FFMA R15, R4, R25, R15 ;  /* 0x00000019040f7223 */ /* 0x008fc8000000000f */
[----:B----4-:R-:W-:-:S04]  /*0d00*/  FFMA R26, R26, R5, R15 ;  /* 0x000000051a1a7223 */ /* 0x010fc8000000000f */
[----:B------:R-:W-:-:S04]  /*0d10*/  FFMA R17, R17, R6, R26 ;  /* 0x0000000611117223 */ /* 0x000fc8000000001a */
[----:B-----5:R-:W-:Y:S01]  /*0d20*/  FFMA R21, R8, R7, R17 ;  /* 0x0000000708157223 */ /* 0x020fe20000000011 */
[----:B------:R-:W-:Y:S06]  /*0d30*/  BAR.SYNC.DEFER_BLOCKING 0x0 ;  /* 0x0000000000007b1d */ /* 0x000fec0000010000 */
.L_x_89:
[----:B------:R-:W0:Y:S02]  /*0d40*/  LDCU.64 UR4, c[0x0][0x398] ;  /* 0x00007300ff0477ac */ /* 0x000e240008000a00 */
[----:B0-----:R-:W-:-:S04]  /*0d50*/  ISETP.GE.AND P0, PT, R3, UR5, PT ;  /* 0x0000000503007c0c */ /* 0x001fc8000bf06270 */
[----:B------:R-:W-:-:S13]  /*0d60*/  ISETP.GE.OR P0, PT, R0, UR4, P0 ;  /* 0x0000000400007c0c */ /* 0x000fda0008706670 */
[----:B------:R-:W-:Y:S05]  /*0d70*/  @P0 EXIT ;  /* 0x000000000000094d */ /* 0x000fea0003800000 */
[----:B------:R-:W-:-:S04]  /*0d80*/  I2FP.F32.S32 R2, UR7 ;  /* 0x0000000700027c45 */ /* 0x000fc80008201400 */
[----:B------:R0:W1:Y:S01]  /*0d90*/  MUFU.RSQ R5, R2 ;  /* 0x0000000200057308 */ /* 0x0000620000001400 */
[----:B------:R-:W-:-:S05]  /*0da0*/  VIADD R4, R2, 0xf3000000 ;  /* 0xf300000002047836 */ /* 0x000fca0000000000 */
[----:B------:R-:W-:-:S13]  /*0db0*/  ISETP.GT.U32.AND P0, PT, R4, 0x727fffff, PT ;  /* 0x727fffff0400780c */ /* 0x000fda0003f04070 */
[----:B01----:R-:W-:Y:S05]  /*0dc0*/  @!P0 BRA `(.L_x_92) ;  /* 0x0000000000108947 */ /* 0x003fea0003800000 */
[----:B------:R-:W-:-:S07]  /*0dd0*/  MOV R6, 0xdf0 ;  /* 0x00000df000067802 */ /* 0x000fce0000000f00 */
[----:B------:R-:W-:Y:S05]  /*0de0*/  CALL.REL.NOINC `($__internal_1_$__cuda_sm20_sqrt_rn_f32_slowpath) ;  /* 0x0000000000687944 */ /* 0x000fea0003c00000 */
[----:B------:R-:W-:Y:S01]  /*0df0*/  MOV R4, R2 ;  /* 0x0000000200047202 */ /* 0x000fe20000000f00 */
[----:B------:R-:W-:Y:S06]  /*0e00*/  BRA `(.L_x_93) ;  /* 0x0000000000107947 */ /* 0x000fec0003800000 */
.L_x_92:
[----:B------:R-:W-:Y:S01]  /*0e10*/  FMUL.FTZ R7, R2, R5 ;  /* 0x0000000502077220 */ /* 0x000fe20000410000 */
[----:B------:R-:W-:-:S03]  /*0e20*/  FMUL.FTZ R4, R5, 0.5 ;  /* 0x3f00000005047820 */ /* 0x000fc60000410000 */
[----:B------:R-:W-:-:S04]  /*0e30*/  FFMA R2, -R7, R7, R2 ;  /* 0x0000000707027223 */ /* 0x000fc80000000102 */
[----:B------:R-:W-:-:S07]  /*0e40*/  FFMA R4, R2, R4, R7 ;  /* 0x0000000402047223 */ /* 0x000fce0000000007 */
.L_x_93:
[----:B------:R-:W0:Y:S01]  /*0e50*/  MUFU.RCP R5, R4 ;  /* 0x0000000400057308 */ /* 0x000e220000001000 */
[----:B------:R-:W-:Y:S07]  /*0e60*/  BSSY.RECONVERGENT B0, `(.L_x_94) ;  /* 0x000000c000007945 */ /* 0x000fee0003800200 */
[----:B------:R-:W1:Y:S01]  /*0e70*/  FCHK P0, R21, R4 ;  /* 0x0000000415007302 */ /* 0x000e620000000000 */
[----:B0-----:R-:W-:-:S04]  /*0e80*/  FFMA R2, R5, -R4, 1 ;  /* 0x3f80000005027423 */ /* 0x001fc80000000804 */
[----:B------:R-:W-:-:S04]  /*0e90*/  FFMA R2, R5, R2, R5 ;  /* 0x0000000205027223 */ /* 0x000fc80000000005 */
[----:B------:R-:W-:-:S04]  /*0ea0*/  FFMA R6, R2, R21, RZ ;  /* 0x0000001502067223 */ /* 0x000fc800000000ff */
[----:B------:R-:W-:-:S04]  /*0eb0*/  FFMA R5, R6, -R4, R21 ;  /* 0x8000000406057223 */ /* 0x000fc80000000015 */
[----:B------:R-:W-:Y:S01]  /*0ec0*/  FFMA R7, R2, R5, R6 ;  /* 0x0000000502077223 */ /* 0x000fe20000000006 */
[----:B-1----:R-:W-:Y:S06]  /*0ed0*/  @!P0 BRA `(.L_x_95) ;  /* 0x0000000000108947 */ /* 0x002fec0003800000 */
[----:B------:R-:W-:Y:S02]  /*0ee0*/  MOV R2, R4 ;  /* 0x0000000400027202 */ /* 0x000fe40000000f00 */
[----:B------:R-:W-:-:S07]  /*0ef0*/  MOV R4, 0xf10 ;  /* 0x00000f1000047802 */ /* 0x000fce0000000f00 */
[----:B------:R-:W-:Y:S05]  /*0f00*/  CALL.REL.NOINC `($__internal_2_$__cuda_sm3x_div_rn_noftz_f32_slowpath) ;  /* 0x0000000000807944 */ /* 0x000fea0003c00000 */
[----:B------:R-:W-:-:S07]  /*0f10*/  IMAD.MOV.U32 R7, RZ, RZ, R2 ;  /* 0x000000ffff077224 */ /* 0x000fce00078e0002 */
.L_x_95:
[----:B------:R-:W-:Y:S05]  /*0f20*/  BSYNC.RECONVERGENT B0 ;  /* 0x0000000000007941 */ /* 0x000fea0003800200 */
.L_x_94:
[----:B------:R-:W0:Y:S01]  /*0f30*/  LDC.64 R4, c[0x0][0x390] ;  /* 0x0000e400ff047b82 */ /* 0x000e220000000a00 */
[----:B------:R-:W1:Y:S02]  /*0f40*/  LDCU UR4, c[0x0][0x39c] ;  /* 0x00007380ff0477ac */ /* 0x000e640008000800 */
[----:B-1----:R-:W-:-:S04]  /*0f50*/  IMAD R3, R0, UR4, R3 ;  /* 0x0000000400037c24 */ /* 0x002fc8000f8e0203 */
[----:B0-----:R-:W-:-:S05]  /*0f60*/  IMAD.WIDE R2, R3, 0x4, R4 ;  /* 0x0000000403027825 */ /* 0x001fca00078e0204 */
[----:B------:R-:W-:Y:S01]  /*0f70*/  STG.E desc[UR8][R2.64], R7 ;  /* 0x0000000702007986 */ /* 0x000fe2000c101908 */
[----:B------:R-:W-:Y:S05]  /*0f80*/  EXIT ;  /* 0x000000000000794d */ /* 0x000fea0003800000 */
        .weak           $__internal_1_$__cuda_sm20_sqrt_rn_f32_slowpath
        .type           $__internal_1_$__cuda_sm20_sqrt_rn_f32_slowpath,@function
        .size           $__internal_1_$__cuda_sm20_sqrt_rn_f32_slowpath,($__internal_2_$__cuda_sm3x_div_rn_noftz_f32_slowpath - $__internal_1_$__cuda_sm20_sqrt_rn_f32_slowpath)
$__internal_1_$__cuda_sm20_sqrt_rn_f32_slowpath:
[----:B------:R-:W-:-:S13]  /*0f90*/  LOP3.LUT P0, RZ, R2, 0x7fffffff, RZ, 0xc0, !PT ;  /* 0x7fffffff02ff7812 */ /* 0x000fda000780c0ff */
[----:B------:R-:W-:Y:S01]  /*0fa0*/  @!P0 MOV R4, R2 ;  /* 0x0000000200048202 */ /* 0x000fe20000000f00 */
[----:B------:R-:W-:Y:S06]  /*0fb0*/  @!P0 BRA `(.L_x_96) ;  /* 0x0000000000448947 */ /* 0x000fec0003800000 */
[----:B------:R-:W-:-:S13]  /*0fc0*/  FSETP.GEU.FTZ.AND P0, PT, R2, RZ, PT ;  /* 0x000000ff0200720b */ /* 0x000fda0003f1e000 */
[----:B------:R-:W-:Y:S01]  /*0fd0*/  @!P0 MOV R4, 0x7fffffff ;  /* 0x7fffffff00048802 */ /* 0x000fe20000000f00 */
[----:B------:R-:W-:Y:S06]  /*0fe0*/  @!P0 BRA `(.L_x_96) ;  /* 0x0000000000388947 */ /* 0x000fec0003800000 */
[----:B------:R-:W-:-:S13]  /*0ff0*/  FSETP.GTU.FTZ.AND P0, PT, |R2|, +INF , PT ;  /* 0x7f8000000200780b */ /* 0x000fda0003f1c200 */
[----:B------:R-:W-:Y:S01]  /*1000*/  @P0 FADD.FTZ R4, R2, 1 ;  /* 0x3f80000002040421 */ /* 0x000fe20000010000 */
[----:B------:R-:W-:Y:S06]  /*1010*/  @P0 BRA `(.L_x_96) ;  /* 0x00000000002c0947 */ /* 0x000fec0003800000 */
[----:B------:R-:W-:-:S13]  /*1020*/  FSETP.NEU.FTZ.AND P0, PT, |R2|, +INF , PT ;  /* 0x7f8000000200780b */ /* 0x000fda0003f1d200 */
[----:B------:R-:W-:Y:S01]  /*1030*/  @!P0 IMAD.MOV.U32 R4, RZ, RZ, R2 ;  /* 0x000000ffff048224 */ /* 0x000fe200078e0002 */
[----:B------:R-:W-:Y:S06]  /*1040*/  @!P0 BRA `(.L_x_96) ;  /* 0x0000000000208947 */ /* 0x000fec0003800000 */
[----:B------:R-:W-:-:S04]  /*1050*/  FFMA R2, R2, 1.84467440737095516160e+19, RZ ;  /* 0x5f80000002027823 */ /* 0x000fc800000000ff */
[----:B------:R-:W0:Y:S02]  /*1060*/  MUFU.RSQ R5, R2 ;  /* 0x0000000200057308 */ /* 0x000e240000001400 */
[----:B0-----:R-:W-:Y:S01]  /*1070*/  FMUL.FTZ R7, R2, R5 ;  /* 0x0000000502077220 */ /* 0x001fe20000410000 */
[----:B------:R-:W-:-:S03]  /*1080*/  FMUL.FTZ R5, R5, 0.5 ;  /* 0x3f00000005057820 */ /* 0x000fc60000410000 */
[----:B------:R-:W-:-:S04]  /*1090*/  FADD.FTZ R4, -R7, -RZ ;  /* 0x800000ff07047221 */ /* 0x000fc80000010100 */
[----:B------:R-:W-:-:S04]  /*10a0*/  FFMA R4, R7, R4, R2 ;  /* 0x0000000407047223 */ /* 0x000fc80000000002 */
[----:B------:R-:W-:-:S04]  /*10b0*/  FFMA R4, R4, R5, R7 ;  /* 0x0000000504047223 */ /* 0x000fc80000000007 */
[----:B------:R-:W-:-:S07]  /*10c0*/  FMUL.FTZ R4, R4, 2.3283064365386962891e-10 ;  /* 0x2f80000004047820 */ /* 0x000fce0000410000 */
.L_x_96:
[----:B------:R-:W-:Y:S01]  /*10d0*/  HFMA2 R5, -RZ, RZ, 0, 0 ;  /* 0x00000000ff057431 */ /* 0x000fe200000001ff */
[----:B------:R-:W-:Y:S02]  /*10e0*/  MOV R2, R4 ;  /* 0x0000000400027202 */ /* 0x000fe40000000f00 */
[----:B------:R-:W-:-:S04]  /*10f0*/  MOV R4, R6 ;  /* 0x0000000600047202 */ /* 0x000fc80000000f00 */
[----:B------:R-:W-:Y:S05]  /*1100*/  RET.REL.NODEC R4 `(_Z21shared_compute_scoresPfS_S_iii) ;  /* 0xffffffec04bc7950 */ /* 0x000fea0003c3ffff */
        .weak           $__internal_2_$__cuda_sm3x_div_rn_noftz_f32_slowpath
        .type           $__internal_2_$__cuda_sm3x_div_rn_noftz_f32_slowpath,@function
        .size           $__internal_2_$__cuda_sm3x_div_rn_noftz_f32_slowpath,(.L_x_111 - $__internal_2_$__cuda_sm3x_div_rn_noftz_f32_slowpath)
$__internal_2_$__cuda_sm3x_div_rn_noftz_f32_slowpath:
[----:B------:R-:W-:Y:S01]  /*1110*/  SHF.R.U32.HI R6, RZ, 0x17, R2 ;  /* 0x00000017ff067819 */ /* 0x000fe20000011602 */
[----:B------:R-:W-:Y:S01]  /*1120*/  BSSY.RECONVERGENT B1, `(.L_x_97) ;  /* 0x0000062000017945 */ /* 0x000fe20003800200 */
[----:B------:R-:W-:Y:S02]  /*1130*/  SHF.R.U32.HI R5, RZ, 0x17, R21 ;  /* 0x00000017ff057819 */ /* 0x000fe40000011615 */
[----:B------:R-:W-:Y:S02]  /*1140*/  LOP3.LUT R13, R6, 0xff, RZ, 0xc0, !PT ;  /* 0x000000ff060d7812 */ /* 0x000fe400078ec0ff */
[----:B------:R-:W-:-:S03]  /*1150*/  LOP3.LUT R6, R5, 0xff, RZ, 0xc0, !PT ;  /* 0x000000ff05067812 */ /* 0x000fc600078ec0ff */
[----:B------:R-:W-:Y:S01]  /*1160*/  VIADD R8, R13, 0xffffffff ;  /* 0xffffffff0d087836 */ /* 0x000fe20000000000 */
[----:B------:R-:W-:-:S04]  /*1170*/  IADD3 R7, PT, PT, R6, -0x1, RZ ;  /* 0xffffffff06077810 */ /* 0x000fc80007ffe0ff */
[----:B------:R-:W-:-:S04]  /*1180*/  ISETP.GT.U32.AND P0, PT, R8, 0xfd, PT ;  /* 0x000000fd0800780c */ /* 0x000fc80003f04070 */
        /* <DEDUP_REMOVED lines=22> */
[----:B------:R-:W-:Y:S02]  /*12f0*/  @!P0 IMAD.MOV.U32 R5, RZ, RZ, -0x40 ;  /* 0xffffffc0ff058424 */ /* 0x000fe400078e00ff */
[----:B------:R-:W-:Y:S01]  /*1300*/  @!P0 FFMA R21, R21, 1.84467440737095516160e+19, RZ ;  /* 0x5f80000015158823 */ /* 0x000fe200000000ff */
[----:B------:R-:W-:Y:S02]  /*1310*/  @!P1 FFMA R2, R2, 1.84467440737095516160e+19, RZ ;  /* 0x5f80000002029823 */ /* 0x000fe400000000ff */
[----:B------:R-:W-:-:S07]  /*1320*/  @!P1 IADD3 R5, PT, PT, R5, 0x40, RZ ;  /* 0x0000004005059810 */ /* 0x000fce0007ffe0ff */
.L_x_98:
[----:B------:R-:W-:Y:S01]  /*1330*/  LEA R7, R13, 0xc0800000, 0x17 ;  /* 0xc08000000d077811 */ /* 0x000fe200078eb8ff */
[----:B------:R-:W-:Y:S01]  /*1340*/  BSSY.RECONVERGENT B2, `(.L_x_103) ;  /* 0x0000036000027945 */ /* 0x000fe20003800200 */
[----:B------:R-:W-:Y:S02]  /*1350*/  IADD3 R6, PT, PT, R6, -0x7f, RZ ;  /* 0xffffff8106067810 */ /* 0x000fe40007ffe0ff */
[----:B------:R-:W-:-:S03]  /*1360*/  IADD3 R7, PT, PT, -R7, R2, RZ ;  /* 0x0000000207077210 */ /* 0x000fc60007ffe1ff */
[----:B------:R-:W-:Y:S01]  /*1370*/  IMAD R2, R6, -0x800000, R21 ;  /* 0xff80000006027824 */ /* 0x000fe200078e0215 */
[----:B------:R-:W0:Y:S01]  /*1380*/  MUFU.RCP R8, R7 ;  /* 0x0000000700087308 */ /* 0x000e220000001000 */
[----:B------:R-:W-:-:S04]  /*1390*/  FADD.FTZ R9, -R7, -RZ ;  /* 0x800000ff07097221 */ /* 0x000fc80000010100 */
[----:B0-----:R-:W-:-:S04]  /*13a0*/  FFMA R11, R8, R9, 1 ;  /* 0x3f800000080b7423 */ /* 0x001fc80000000009 */
[----:B------:R-:W-:-:S04]  /*13b0*/  FFMA R15, R8, R11, R8 ;  /* 0x0000000b080f7223 */ /* 0x000fc80000000008 */
[----:B------:R-:W-:-:S04]  /*13c0*/  FFMA R8, R2, R15, RZ ;  /* 0x0000000f02087223 */ /* 0x000fc800000000ff */
[----:B------:R-:W-:-:S04]  /*13d0*/  FFMA R11, R9, R8, R2 ;  /* 0x00000008090b7223 */ /* 0x000fc80000000002 */
[----:B------:R-:W-:Y:S01]  /*13e0*/  FFMA R10, R15, R11, R8 ;  /* 0x0000000b0f0a7223 */ /* 0x000fe20000000008 */
[----:B------:R-:W-:-:S03]  /*13f0*/  IADD3 R8, PT, PT, R6, 0x7f, -R13 ;  /* 0x0000007f06087810 */ /* 0x000fc60007ffe80d */
[----:B------:R-:W-:Y:S02]  /*1400*/  FFMA R9, R9, R10, R2 ;  /* 0x0000000a09097223 */ /* 0x000fe40000000002 */
[----:B------:R-:W-:Y:S02]  /*1410*/  IMAD.IADD R5, R8, 0x1, R5 ;  /* 0x0000000108057824 */ /* 0x000fe400078e0205 */
        /* <DEDUP_REMOVED lines=15> */
[----:B------:R-:W-:Y:S01]  /*1510*/  IADD3 R8, PT, PT, R11, 0x20, RZ ;  /* 0x000000200b087810 */ /* 0x000fe20007ffe0ff */
[-CC-:B------:R-:W-:Y:S01]  /*1520*/  FFMA.RM R6, R15, R9.reuse, R10.reuse ;  /* 0x000000090f067223 */ /* 0x180fe2000000400a */
[----:B------:R-:W-:Y:S02]  /*1530*/  ISETP.NE.AND P2, PT, R11, RZ, PT ;  /* 0x000000ff0b00720c */ /* 0x000fe40003f45270 */
[----:B------:R-:W-:Y:S01]  /*1540*/  LOP3.LUT R7, R5, 0x7fffff, RZ, 0xc0, !PT ;  /* 0x007fffff05077812 */ /* 0x000fe200078ec0ff */
[----:B------:R-:W-:Y:S01]  /*1550*/  FFMA.RP R5, R15, R9, R10 ;  /* 0x000000090f057223 */ /* 0x000fe2000000800a */
[----:B------:R-:W-:Y:S01]  /*1560*/  IMAD.MOV R9, RZ, RZ, -R11 ;  /* 0x000000ffff097224 */ /* 0x000fe200078e0a0b */
[----:B------:R-:W-:Y:S02]  /*1570*/  ISETP.NE.AND P1, PT, R11, RZ, PT ;  /* 0x000000ff0b00720c */ /* 0x000fe40003f25270 */
[----:B------:R-:W-:-:S02]  /*1580*/  LOP3.LUT R7, R7, 0x800000, RZ, 0xfc, !PT ;  /* 0x0080000007077812 */ /* 0x000fc400078efcff */
[----:B------:R-:W-:Y:S02]  /*1590*/  FSETP.NEU.FTZ.AND P0, PT, R5, R6, PT ;  /* 0x000000060500720b */ /* 0x000fe40003f1d000 */
[----:B------:R-:W-:Y:S02]  /*15a0*/  SHF.L.U32 R8, R7, R8, RZ ;  /* 0x0000000807087219 */ /* 0x000fe400000006ff */
[----:B------:R-:W-:Y:S02]  /*15b0*/  SEL R6, R9, RZ, P2 ;  /* 0x000000ff09067207 */ /* 0x000fe40001000000 */
[----:B------:R-:W-:Y:S02]  /*15c0*/  ISETP.NE.AND P1, PT, R8, RZ, P1 ;  /* 0x000000ff0800720c */ /* 0x000fe40000f25270 */
[----:B------:R-:W-:Y:S02]  /*15d0*/  SHF.R.U32.HI R6, RZ, R6, R7 ;  /* 0x00000006ff067219 */ /* 0x000fe40000011607 */
[----:B------:R-:W-:-:S02]  /*15e0*/  PLOP3.LUT P0, PT, P0, P1, PT, 0xf8, 0x8f ;  /* 0x00000000008f781c */ /* 0x000fc40000703f70 */
[----:B------:R-:W-:Y:S02]  /*15f0*/  SHF.R.U32.HI R8, RZ, 0x1, R6 ;  /* 0x00000001ff087819 */ /* 0x000fe40000011606 */
[----:B------:R-:W-:-:S04]  /*1600*/  SEL R5, RZ, 0x1, !P0 ;  /* 0x00000001ff057807 */ /* 0x000fc80004000000 */
[----:B------:R-:W-:-:S04]  /*1610*/  LOP3.LUT R5, R5, 0x1, R8, 0xf8, !PT ;  /* 0x0000000105057812 */ /* 0x000fc800078ef808 */
[----:B------:R-:W-:-:S04]  /*1620*/  LOP3.LUT R5, R5, R6, RZ, 0xc0, !PT ;  /* 0x0000000605057212 */ /* 0x000fc800078ec0ff */
[----:B------:R-:W-:-:S04]  /*1630*/  IADD3 R5, PT, PT, R8, R5, RZ ;  /* 0x0000000508057210 */ /* 0x000fc80007ffe0ff */
[----:B------:R-:W-:Y:S01]  /*1640*/  LOP3.LUT R2, R5, R2, RZ, 0xfc, !PT ;  /* 0x0000000205027212 */ /* 0x000fe200078efcff */
[----:B------:R-:W-:Y:S06]  /*1650*/  BRA `(.L_x_106) ;  /* 0x0000000000107947 */ /* 0x000fec0003800000 */
.L_x_105:
[----:B------:R-:W-:-:S04]  /*1660*/  LOP3.LUT R2, R2, 0x80000000, RZ, 0xc0, !PT ;  /* 0x8000000002027812 */ /* 0x000fc800078ec0ff */
[----:B------:R-:W-:Y:S01]  /*1670*/  LOP3.LUT R2, R2, 0x7f800000, RZ, 0xfc, !PT ;  /* 0x7f80000002027812 */ /* 0x000fe200078efcff */
[----:B------:R-:W-:Y:S06]  /*1680*/  BRA `(.L_x_106) ;  /* 0x0000000000047947 */ /* 0x000fec0003800000 */
.L_x_104:
[----:B------:R-:W-:-:S07]  /*1690*/  LEA R2, R5, R2, 0x17 ;  /* 0x0000000205027211 */ /* 0x000fce00078eb8ff */
.L_x_106:
[----:B------:R-:W-:Y:S05]  /*16a0*/  BSYNC.RECONVERGENT B2 ;  /* 0x0000000000027941 */ /* 0x000fea0003800200 */
.L_x_103:
[----:B------:R-:W-:Y:S05]  /*16b0*/  BRA `(.L_x_107) ;  /* 0x0000000000207947 */ /* 0x000fea0003800000 */
.L_x_102:
[----:B------:R-:W-:-:S04]  /*16c0*/  LOP3.LUT R2, R2, 0x80000000, R21, 0x48, !PT ;  /* 0x8000000002027812 */ /* 0x000fc800078e4815 */
[----:B------:R-:W-:Y:S01]  /*16d0*/  LOP3.LUT R2, R2, 0x7f800000, RZ, 0xfc, !PT ;  /* 0x7f80000002027812 */ /* 0x000fe200078efcff */
[----:B------:R-:W-:Y:S06]  /*16e0*/  BRA `(.L_x_107) ;  /* 0x0000000000147947 */ /* 0x000fec0003800000 */
.L_x_101:
[----:B------:R-:W-:Y:S01]  /*16f0*/  LOP3.LUT R2, R2, 0x80000000, R21, 0x48, !PT ;  /* 0x8000000002027812 */ /* 0x000fe200078e4815 */
[----:B------:R-:W-:Y:S06]  /*1700*/  BRA `(.L_x_107) ;  /* 0x00000000000c7947 */ /* 0x000fec0003800000 */
.L_x_100:
[----:B------:R-:W0:Y:S01]  /*1710*/  MUFU.RSQ R2, -QNAN ;  /* 0xffc0000000027908 */ /* 0x000e220000001400 */
[----:B------:R-:W-:Y:S05]  /*1720*/  BRA `(.L_x_107) ;  /* 0x0000000000047947 */ /* 0x000fea0003800000 */
.L_x_99:
[----:B------:R-:W-:-:S07]  /*1730*/  FADD.FTZ R2, R21, R2 ;  /* 0x0000000215027221 */ /* 0x000fce0000010000 */
.L_x_107:
[----:B------:R-:W-:Y:S05]  /*1740*/  BSYNC.RECONVERGENT B1 ;  /* 0x0000000000017941 */ /* 0x000fea0003800200 */
.L_x_97:
[----:B------:R-:W-:-:S04]  /*1750*/  HFMA2 R5, -RZ, RZ, 0, 0 ;  /* 0x00000000ff057431 */ /* 0x000fc800000001ff */
[----:B0-----:R-:W-:Y:S05]  /*1760*/  RET.REL.NODEC R4 `(_Z21shared_compute_scoresPfS_S_iii) ;  /* 0xffffffe804247950 */ /* 0x001fea0003c3ffff */
.L_x_108:
        /* <DEDUP_REMOVED lines=9> */
.L_x_111:


//--------------------- .nv.shared._Z21shared_compute_outputPfS_S_iii --------------------------
	.section	.nv.shared._Z21shared_compute_outputPfS_S_iii,"aw",@nobits
	.sectionflags	@""
	.align	4
.nv.shared._Z21shared_compute_outputPfS_S_iii:
	.zero		3072


//--------------------- .nv.shared.reserved.0     --------------------------
	.section	.nv.shared.reserved.0,"aw",@nobits
	.weak		__nv_reservedSMEM_offset_0_alias
	.size		__nv_reservedSMEM_offset_0_alias, 0, 64
	.other		__nv_reservedSMEM_offset_0_alias,@"STO_CUDA_RESERVED_SHARED STV_DEFAULT"
__nv_reservedSMEM_offset_0_alias:
	.zero		0
	.zero		64


//--------------------- .nv.shared._Z21shared_compute_scoresPfS_S_iii --------------------------
	.section	.nv.shared._Z21shared_compute_scoresPfS_S_iii,"aw",@nobits
	.sectionflags	@""
	.align	4
.nv.shared._Z21shared_compute_scoresPfS_S_iii:
	.zero		3072


//--------------------- .nv.constant0._Z21shared_compute_outputPfS_S_iii --------------------------
	.section	.nv.constant0._Z21shared_compute_outputPfS_S_iii,"a",@progbits
	.sectionflags	@""
	.align	4
.nv.constant0._Z21shared_compute_outputPfS_S_iii:
	.zero		932


//--------------------- .nv.constant0._Z14shared_softmaxPfS_ii --------------------------
	.section	.nv.constant0._Z14shared_softmaxPfS_ii,"a",@progbits
	.sectionflags	@""
	.align	4
.nv.constant0._Z14shared_softmaxPfS_ii:
	.zero		920


//--------------------- .nv.constant0._Z21shared_compute_scoresPfS_S_iii --------------------------
	.section	.nv.constant0._Z21shared_compute_scoresPfS_S_iii,"a",@progbits
	.sectionflags	@""
	.align	4
.nv.constant0._Z21shared_compute_scoresPfS_S_iii:
	.zero		932


//--------------------- SYMBOLS --------------------------

	.type		.nv.reservedSmem.offset0,@object
	.size		.nv.reservedSmem.offset0,0x4
	.type		.nv.reservedSmem.cap,@object
	.size		.nv.reservedSmem.cap,0x4
